//
// Generated by NVIDIA NVVM Compiler
//
// Compiler Build ID: CL-36424714
// Cuda compilation tools, release 13.0, V13.0.88
// Based on NVVM 20.0.0
//

.version 9.0
.target sm_100
.address_size 64

	// .globl	_Z26get_GNLSE_nonlinearity_airP7double2S0_PKS_dddS2_dS2_ddS2_dS2_jPKd
.func  (.param .b64 func_retval0) __internal_accurate_pow
(
	.param .b64 __internal_accurate_pow_param_0
)
;
// _ZZ26get_GNLSE_nonlinearity_airP7double2S0_PKS_dddS2_dS2_ddS2_dS2_jPKdE1I has been demoted
// _ZZ26get_GNLSE_nonlinearity_airP7double2S0_PKS_dddS2_dS2_ddS2_dS2_jPKdE2A2 has been demoted
// _ZZ26get_GNLSE_nonlinearity_airP7double2S0_PKS_dddS2_dS2_ddS2_dS2_jPKdE13this_p12_R_N2 has been demoted
// _ZZ26get_GNLSE_nonlinearity_airP7double2S0_PKS_dddS2_dS2_ddS2_dS2_jPKdE13this_p12_V_N2 has been demoted
// _ZZ26get_GNLSE_nonlinearity_airP7double2S0_PKS_dddS2_dS2_ddS2_dS2_jPKdE13this_p12_R_O2 has been demoted
// _ZZ26get_GNLSE_nonlinearity_airP7double2S0_PKS_dddS2_dS2_ddS2_dS2_jPKdE13this_p12_V_O2 has been demoted
// _ZZ26get_GNLSE_nonlinearity_airP7double2S0_PKS_dddS2_dS2_ddS2_dS2_jPKdE9PR_p12_N2 has been demoted
// _ZZ26get_GNLSE_nonlinearity_airP7double2S0_PKS_dddS2_dS2_ddS2_dS2_jPKdE9PV_p12_N2 has been demoted
// _ZZ26get_GNLSE_nonlinearity_airP7double2S0_PKS_dddS2_dS2_ddS2_dS2_jPKdE9PR_p12_O2 has been demoted
// _ZZ26get_GNLSE_nonlinearity_airP7double2S0_PKS_dddS2_dS2_ddS2_dS2_jPKdE9PV_p12_O2 has been demoted

.visible .entry _Z26get_GNLSE_nonlinearity_airP7double2S0_PKS_dddS2_dS2_ddS2_dS2_jPKd(
	.param .u64 .ptr .align 1 _Z26get_GNLSE_nonlinearity_airP7double2S0_PKS_dddS2_dS2_ddS2_dS2_jPKd_param_0,
	.param .u64 .ptr .align 1 _Z26get_GNLSE_nonlinearity_airP7double2S0_PKS_dddS2_dS2_ddS2_dS2_jPKd_param_1,
	.param .u64 .ptr .align 1 _Z26get_GNLSE_nonlinearity_airP7double2S0_PKS_dddS2_dS2_ddS2_dS2_jPKd_param_2,
	.param .f64 _Z26get_GNLSE_nonlinearity_airP7double2S0_PKS_dddS2_dS2_ddS2_dS2_jPKd_param_3,
	.param .f64 _Z26get_GNLSE_nonlinearity_airP7double2S0_PKS_dddS2_dS2_ddS2_dS2_jPKd_param_4,
	.param .f64 _Z26get_GNLSE_nonlinearity_airP7double2S0_PKS_dddS2_dS2_ddS2_dS2_jPKd_param_5,
	.param .u64 .ptr .align 1 _Z26get_GNLSE_nonlinearity_airP7double2S0_PKS_dddS2_dS2_ddS2_dS2_jPKd_param_6,
	.param .f64 _Z26get_GNLSE_nonlinearity_airP7double2S0_PKS_dddS2_dS2_ddS2_dS2_jPKd_param_7,
	.param .u64 .ptr .align 1 _Z26get_GNLSE_nonlinearity_airP7double2S0_PKS_dddS2_dS2_ddS2_dS2_jPKd_param_8,
	.param .f64 _Z26get_GNLSE_nonlinearity_airP7double2S0_PKS_dddS2_dS2_ddS2_dS2_jPKd_param_9,
	.param .f64 _Z26get_GNLSE_nonlinearity_airP7double2S0_PKS_dddS2_dS2_ddS2_dS2_jPKd_param_10,
	.param .u64 .ptr .align 1 _Z26get_GNLSE_nonlinearity_airP7double2S0_PKS_dddS2_dS2_ddS2_dS2_jPKd_param_11,
	.param .f64 _Z26get_GNLSE_nonlinearity_airP7double2S0_PKS_dddS2_dS2_ddS2_dS2_jPKd_param_12,
	.param .u64 .ptr .align 1 _Z26get_GNLSE_nonlinearity_airP7double2S0_PKS_dddS2_dS2_ddS2_dS2_jPKd_param_13,
	.param .u32 _Z26get_GNLSE_nonlinearity_airP7double2S0_PKS_dddS2_dS2_ddS2_dS2_jPKd_param_14,
	.param .u64 .ptr .align 1 _Z26get_GNLSE_nonlinearity_airP7double2S0_PKS_dddS2_dS2_ddS2_dS2_jPKd_param_15
)
{
	.reg .pred 	%p<45>;
	.reg .b16 	%rs<3>;
	.reg .b32 	%r<83>;
	.reg .b64 	%rd<40>;
	.reg .b64 	%fd<132>;
	// demoted variable
	.shared .align 8 .b8 _ZZ26get_GNLSE_nonlinearity_airP7double2S0_PKS_dddS2_dS2_ddS2_dS2_jPKdE1I[816];
	// demoted variable
	.shared .align 16 .b8 _ZZ26get_GNLSE_nonlinearity_airP7double2S0_PKS_dddS2_dS2_ddS2_dS2_jPKdE2A2[1632];
	// demoted variable
	.shared .align 16 .b8 _ZZ26get_GNLSE_nonlinearity_airP7double2S0_PKS_dddS2_dS2_ddS2_dS2_jPKdE13this_p12_R_N2[1632];
	// demoted variable
	.shared .align 16 .b8 _ZZ26get_GNLSE_nonlinearity_airP7double2S0_PKS_dddS2_dS2_ddS2_dS2_jPKdE13this_p12_V_N2[1632];
	// demoted variable
	.shared .align 16 .b8 _ZZ26get_GNLSE_nonlinearity_airP7double2S0_PKS_dddS2_dS2_ddS2_dS2_jPKdE13this_p12_R_O2[1632];
	// demoted variable
	.shared .align 16 .b8 _ZZ26get_GNLSE_nonlinearity_airP7double2S0_PKS_dddS2_dS2_ddS2_dS2_jPKdE13this_p12_V_O2[1632];
	// demoted variable
	.shared .align 16 .b8 _ZZ26get_GNLSE_nonlinearity_airP7double2S0_PKS_dddS2_dS2_ddS2_dS2_jPKdE9PR_p12_N2[1632];
	// demoted variable
	.shared .align 16 .b8 _ZZ26get_GNLSE_nonlinearity_airP7double2S0_PKS_dddS2_dS2_ddS2_dS2_jPKdE9PV_p12_N2[1632];
	// demoted variable
	.shared .align 16 .b8 _ZZ26get_GNLSE_nonlinearity_airP7double2S0_PKS_dddS2_dS2_ddS2_dS2_jPKdE9PR_p12_O2[1632];
	// demoted variable
	.shared .align 16 .b8 _ZZ26get_GNLSE_nonlinearity_airP7double2S0_PKS_dddS2_dS2_ddS2_dS2_jPKdE9PV_p12_O2[1632];
	ld.param.u64 	%rd9, [_Z26get_GNLSE_nonlinearity_airP7double2S0_PKS_dddS2_dS2_ddS2_dS2_jPKd_param_0];
	ld.param.u64 	%rd10, [_Z26get_GNLSE_nonlinearity_airP7double2S0_PKS_dddS2_dS2_ddS2_dS2_jPKd_param_1];
	ld.param.u64 	%rd4, [_Z26get_GNLSE_nonlinearity_airP7double2S0_PKS_dddS2_dS2_ddS2_dS2_jPKd_param_2];
	ld.param.f64 	%fd17, [_Z26get_GNLSE_nonlinearity_airP7double2S0_PKS_dddS2_dS2_ddS2_dS2_jPKd_param_3];
	ld.param.f64 	%fd18, [_Z26get_GNLSE_nonlinearity_airP7double2S0_PKS_dddS2_dS2_ddS2_dS2_jPKd_param_4];
	ld.param.f64 	%fd19, [_Z26get_GNLSE_nonlinearity_airP7double2S0_PKS_dddS2_dS2_ddS2_dS2_jPKd_param_5];
	ld.param.f64 	%fd20, [_Z26get_GNLSE_nonlinearity_airP7double2S0_PKS_dddS2_dS2_ddS2_dS2_jPKd_param_7];
	ld.param.u64 	%rd6, [_Z26get_GNLSE_nonlinearity_airP7double2S0_PKS_dddS2_dS2_ddS2_dS2_jPKd_param_8];
	ld.param.f64 	%fd21, [_Z26get_GNLSE_nonlinearity_airP7double2S0_PKS_dddS2_dS2_ddS2_dS2_jPKd_param_9];
	ld.param.f64 	%fd22, [_Z26get_GNLSE_nonlinearity_airP7double2S0_PKS_dddS2_dS2_ddS2_dS2_jPKd_param_10];
	ld.param.u64 	%rd7, [_Z26get_GNLSE_nonlinearity_airP7double2S0_PKS_dddS2_dS2_ddS2_dS2_jPKd_param_11];
	ld.param.f64 	%fd23, [_Z26get_GNLSE_nonlinearity_airP7double2S0_PKS_dddS2_dS2_ddS2_dS2_jPKd_param_12];
	ld.param.u64 	%rd8, [_Z26get_GNLSE_nonlinearity_airP7double2S0_PKS_dddS2_dS2_ddS2_dS2_jPKd_param_13];
	ld.param.u32 	%r18, [_Z26get_GNLSE_nonlinearity_airP7double2S0_PKS_dddS2_dS2_ddS2_dS2_jPKd_param_14];
	ld.param.u64 	%rd11, [_Z26get_GNLSE_nonlinearity_airP7double2S0_PKS_dddS2_dS2_ddS2_dS2_jPKd_param_15];
	cvta.to.global.u64 	%rd1, %rd10;
	cvta.to.global.u64 	%rd2, %rd11;
	cvta.to.global.u64 	%rd3, %rd9;
	mov.u32 	%r19, %tid.x;
	mov.u32 	%r20, %ctaid.x;
	mov.u32 	%r21, %ntid.x;
	mad.lo.s32 	%r1, %r20, %r21, %r19;
	cvt.u16.u32 	%rs2, %r19;
	mul.hi.u16 	%rs1, %rs2, 6554;
	mul.hi.u32 	%r22, %r1, -858993459;
	shr.u32 	%r23, %r22, 3;
	mul.lo.s32 	%r24, %r23, 10;
	sub.s32 	%r2, %r1, %r24;
	mul.lo.s32 	%r25, %r18, 10;
	setp.ge.u32 	%p1, %r1, %r25;
	@%p1 bra 	$L__BB0_49;
	cvta.to.global.u64 	%rd12, %rd4;
	mul.wide.u32 	%rd13, %r23, 16;
	add.s64 	%rd14, %rd12, %rd13;
	ld.global.v2.f64 	{%fd1, %fd2}, [%rd14];
	setp.ne.s32 	%p2, %r2, 0;
	mul.wide.u16 	%r27, %rs1, 8;
	mov.u32 	%r28, _ZZ26get_GNLSE_nonlinearity_airP7double2S0_PKS_dddS2_dS2_ddS2_dS2_jPKdE1I;
	add.s32 	%r4, %r28, %r27;
	mul.wide.u16 	%r29, %rs1, 16;
	mov.u32 	%r30, _ZZ26get_GNLSE_nonlinearity_airP7double2S0_PKS_dddS2_dS2_ddS2_dS2_jPKdE2A2;
	add.s32 	%r5, %r30, %r29;
	@%p2 bra 	$L__BB0_17;
	{
	.reg .b32 %temp; 
	mov.b64 	{%temp, %r6}, %fd1;
	}
	mov.f64 	%fd24, 0d4000000000000000;
	{
	.reg .b32 %temp; 
	mov.b64 	{%temp, %r31}, %fd24;
	}
	and.b32  	%r8, %r31, 2146435072;
	setp.eq.s32 	%p3, %r8, 1062207488;
	abs.f64 	%fd3, %fd1;
	{ // callseq 0, 0
	.param .b64 param0;
	st.param.f64 	[param0], %fd3;
	.param .b64 retval0;
	call.uni (retval0), 
	__internal_accurate_pow, 
	(
	param0
	);
	ld.param.f64 	%fd25, [retval0];
	} // callseq 0
	setp.lt.s32 	%p4, %r6, 0;
	neg.f64 	%fd27, %fd25;
	selp.f64 	%fd28, %fd27, %fd25, %p3;
	selp.f64 	%fd129, %fd28, %fd25, %p4;
	setp.neu.f64 	%p5, %fd1, 0d0000000000000000;
	@%p5 bra 	$L__BB0_4;
	selp.b32 	%r32, %r6, 0, %p3;
	setp.lt.s32 	%p7, %r31, 0;
	or.b32  	%r33, %r32, 2146435072;
	selp.b32 	%r34, %r33, %r32, %p7;
	mov.b32 	%r35, 0;
	mov.b64 	%fd129, {%r35, %r34};
$L__BB0_4:
	add.f64 	%fd29, %fd1, 0d4000000000000000;
	{
	.reg .b32 %temp; 
	mov.b64 	{%temp, %r36}, %fd29;
	}
	and.b32  	%r37, %r36, 2146435072;
	setp.ne.s32 	%p8, %r37, 2146435072;
	@%p8 bra 	$L__BB0_9;
	setp.num.f64 	%p9, %fd1, %fd1;
	@%p9 bra 	$L__BB0_7;
	mov.f64 	%fd30, 0d4000000000000000;
	add.rn.f64 	%fd129, %fd1, %fd30;
	bra.uni 	$L__BB0_9;
$L__BB0_7:
	setp.neu.f64 	%p10, %fd3, 0d7FF0000000000000;
	@%p10 bra 	$L__BB0_9;
	setp.lt.s32 	%p13, %r31, 0;
	selp.b32 	%r39, 0, 2146435072, %p13;
	and.b32  	%r40, %r31, 2147483647;
	setp.ne.s32 	%p14, %r40, 1071644672;
	or.b32  	%r41, %r39, -2147483648;
	selp.b32 	%r42, %r41, %r39, %p14;
	selp.b32 	%r43, %r42, %r39, %p3;
	selp.b32 	%r44, %r43, %r39, %p4;
	mov.b32 	%r45, 0;
	mov.b64 	%fd129, {%r45, %r44};
$L__BB0_9:
	{
	.reg .b32 %temp; 
	mov.b64 	{%temp, %r9}, %fd2;
	}
	abs.f64 	%fd10, %fd2;
	{ // callseq 1, 0
	.param .b64 param0;
	st.param.f64 	[param0], %fd10;
	.param .b64 retval0;
	call.uni (retval0), 
	__internal_accurate_pow, 
	(
	param0
	);
	ld.param.f64 	%fd31, [retval0];
	} // callseq 1
	setp.lt.s32 	%p16, %r9, 0;
	neg.f64 	%fd33, %fd31;
	selp.f64 	%fd34, %fd33, %fd31, %p3;
	selp.f64 	%fd131, %fd34, %fd31, %p16;
	setp.neu.f64 	%p17, %fd2, 0d0000000000000000;
	@%p17 bra 	$L__BB0_11;
	selp.b32 	%r47, %r9, 0, %p3;
	setp.lt.s32 	%p19, %r31, 0;
	or.b32  	%r48, %r47, 2146435072;
	selp.b32 	%r49, %r48, %r47, %p19;
	mov.b32 	%r50, 0;
	mov.b64 	%fd131, {%r50, %r49};
$L__BB0_11:
	add.f64 	%fd35, %fd2, 0d4000000000000000;
	{
	.reg .b32 %temp; 
	mov.b64 	{%temp, %r51}, %fd35;
	}
	and.b32  	%r52, %r51, 2146435072;
	setp.ne.s32 	%p20, %r52, 2146435072;
	@%p20 bra 	$L__BB0_16;
	setp.num.f64 	%p21, %fd2, %fd2;
	@%p21 bra 	$L__BB0_14;
	mov.f64 	%fd36, 0d4000000000000000;
	add.rn.f64 	%fd131, %fd2, %fd36;
	bra.uni 	$L__BB0_16;
$L__BB0_14:
	setp.neu.f64 	%p22, %fd10, 0d7FF0000000000000;
	@%p22 bra 	$L__BB0_16;
	setp.lt.s32 	%p25, %r31, 0;
	selp.b32 	%r54, 0, 2146435072, %p25;
	and.b32  	%r55, %r31, 2147483647;
	setp.ne.s32 	%p26, %r55, 1071644672;
	or.b32  	%r56, %r54, -2147483648;
	selp.b32 	%r57, %r56, %r54, %p26;
	selp.b32 	%r58, %r57, %r54, %p3;
	selp.b32 	%r59, %r58, %r54, %p16;
	mov.b32 	%r60, 0;
	mov.b64 	%fd131, {%r60, %r59};
$L__BB0_16:
	setp.eq.f64 	%p27, %fd1, 0d3FF0000000000000;
	selp.f64 	%fd37, 0d3FF0000000000000, %fd129, %p27;
	setp.eq.f64 	%p28, %fd2, 0d3FF0000000000000;
	selp.f64 	%fd38, 0d3FF0000000000000, %fd131, %p28;
	add.f64 	%fd39, %fd37, %fd38;
	st.shared.f64 	[%r4], %fd39;
	sub.f64 	%fd40, %fd37, %fd38;
	add.f64 	%fd41, %fd1, %fd1;
	mul.f64 	%fd42, %fd41, %fd2;
	st.shared.v2.f64 	[%r5], {%fd40, %fd42};
$L__BB0_17:
	bar.sync 	0;
	mul.wide.u16 	%r61, %rs1, 16;
	mov.u32 	%r62, _ZZ26get_GNLSE_nonlinearity_airP7double2S0_PKS_dddS2_dS2_ddS2_dS2_jPKdE13this_p12_R_N2;
	add.s32 	%r10, %r62, %r61;
	mov.u32 	%r63, _ZZ26get_GNLSE_nonlinearity_airP7double2S0_PKS_dddS2_dS2_ddS2_dS2_jPKdE13this_p12_V_N2;
	add.s32 	%r11, %r63, %r61;
	mov.u32 	%r64, _ZZ26get_GNLSE_nonlinearity_airP7double2S0_PKS_dddS2_dS2_ddS2_dS2_jPKdE13this_p12_R_O2;
	add.s32 	%r12, %r64, %r61;
	mov.u32 	%r65, _ZZ26get_GNLSE_nonlinearity_airP7double2S0_PKS_dddS2_dS2_ddS2_dS2_jPKdE13this_p12_V_O2;
	add.s32 	%r13, %r65, %r61;
	setp.gt.s32 	%p29, %r2, 1;
	@%p29 bra 	$L__BB0_21;
	setp.eq.s32 	%p32, %r2, 0;
	@%p32 bra 	$L__BB0_24;
	setp.eq.s32 	%p33, %r2, 1;
	@%p33 bra 	$L__BB0_20;
	bra.uni 	$L__BB0_26;
$L__BB0_20:
	cvta.to.global.u64 	%rd21, %rd6;
	mul.wide.u32 	%rd22, %r23, 16;
	add.s64 	%rd23, %rd21, %rd22;
	ld.global.v2.f64 	{%fd47, %fd48}, [%rd23];
	st.shared.v2.f64 	[%r11], {%fd47, %fd48};
	bra.uni 	$L__BB0_26;
$L__BB0_21:
	setp.eq.s32 	%p30, %r2, 2;
	@%p30 bra 	$L__BB0_25;
	setp.eq.s32 	%p31, %r2, 3;
	@%p31 bra 	$L__BB0_23;
	bra.uni 	$L__BB0_26;
$L__BB0_23:
	cvta.to.global.u64 	%rd15, %rd8;
	mul.wide.u32 	%rd16, %r23, 16;
	add.s64 	%rd17, %rd15, %rd16;
	ld.global.v2.f64 	{%fd43, %fd44}, [%rd17];
	st.shared.v2.f64 	[%r13], {%fd43, %fd44};
	bra.uni 	$L__BB0_26;
$L__BB0_24:
	ld.param.u64 	%rd39, [_Z26get_GNLSE_nonlinearity_airP7double2S0_PKS_dddS2_dS2_ddS2_dS2_jPKd_param_6];
	cvta.to.global.u64 	%rd24, %rd39;
	mul.wide.u32 	%rd25, %r23, 16;
	add.s64 	%rd26, %rd24, %rd25;
	ld.global.v2.f64 	{%fd49, %fd50}, [%rd26];
	st.shared.v2.f64 	[%r10], {%fd49, %fd50};
	bra.uni 	$L__BB0_26;
$L__BB0_25:
	cvta.to.global.u64 	%rd18, %rd7;
	mul.wide.u32 	%rd19, %r23, 16;
	add.s64 	%rd20, %rd18, %rd19;
	ld.global.v2.f64 	{%fd45, %fd46}, [%rd20];
	st.shared.v2.f64 	[%r12], {%fd45, %fd46};
$L__BB0_26:
	bar.sync 	0;
	mov.u32 	%r67, _ZZ26get_GNLSE_nonlinearity_airP7double2S0_PKS_dddS2_dS2_ddS2_dS2_jPKdE9PR_p12_N2;
	add.s32 	%r14, %r67, %r61;
	mov.u32 	%r68, _ZZ26get_GNLSE_nonlinearity_airP7double2S0_PKS_dddS2_dS2_ddS2_dS2_jPKdE9PV_p12_N2;
	add.s32 	%r15, %r68, %r61;
	mov.u32 	%r69, _ZZ26get_GNLSE_nonlinearity_airP7double2S0_PKS_dddS2_dS2_ddS2_dS2_jPKdE9PR_p12_O2;
	add.s32 	%r16, %r69, %r61;
	mov.u32 	%r70, _ZZ26get_GNLSE_nonlinearity_airP7double2S0_PKS_dddS2_dS2_ddS2_dS2_jPKdE9PV_p12_O2;
	add.s32 	%r17, %r70, %r61;
	setp.gt.s32 	%p34, %r2, 4;
	@%p34 bra 	$L__BB0_33;
	setp.gt.s32 	%p39, %r2, 1;
	@%p39 bra 	$L__BB0_30;
	setp.eq.s32 	%p42, %r2, 0;
	@%p42 bra 	$L__BB0_29;
	bra.uni 	$L__BB0_39;
$L__BB0_29:
	ld.shared.v2.f64 	{%fd101, %fd102}, [%r5];
	mul.f64 	%fd103, %fd2, %fd102;
	fma.rn.f64 	%fd104, %fd1, %fd101, %fd103;
	mul.f64 	%fd105, %fd17, 0d3FD0000000000000;
	add.f64 	%fd106, %fd1, %fd1;
	ld.shared.f64 	%fd107, [%r4];
	fma.rn.f64 	%fd108, %fd106, %fd107, %fd104;
	mul.f64 	%fd109, %fd105, %fd108;
	mul.wide.u32 	%rd29, %r23, 16;
	add.s64 	%rd30, %rd3, %rd29;
	st.global.f64 	[%rd30], %fd109;
	bra.uni 	$L__BB0_45;
$L__BB0_30:
	setp.eq.s32 	%p40, %r2, 2;
	@%p40 bra 	$L__BB0_40;
	setp.eq.s32 	%p41, %r2, 3;
	@%p41 bra 	$L__BB0_32;
	bra.uni 	$L__BB0_41;
$L__BB0_32:
	mul.f64 	%fd81, %fd18, %fd19;
	ld.shared.f64 	%fd82, [%r10];
	add.f64 	%fd83, %fd82, %fd82;
	mul.f64 	%fd84, %fd81, %fd83;
	mul.f64 	%fd85, %fd2, %fd84;
	st.shared.f64 	[%r14+8], %fd85;
	bra.uni 	$L__BB0_45;
$L__BB0_33:
	setp.gt.s32 	%p35, %r2, 6;
	@%p35 bra 	$L__BB0_36;
	setp.eq.s32 	%p38, %r2, 5;
	@%p38 bra 	$L__BB0_35;
	bra.uni 	$L__BB0_42;
$L__BB0_35:
	mul.f64 	%fd71, %fd18, %fd20;
	ld.shared.f64 	%fd72, [%r11];
	add.f64 	%fd73, %fd72, %fd72;
	mul.f64 	%fd74, %fd71, %fd73;
	mul.f64 	%fd75, %fd2, %fd74;
	st.shared.f64 	[%r15+8], %fd75;
	bra.uni 	$L__BB0_45;
$L__BB0_36:
	setp.eq.s32 	%p36, %r2, 7;
	@%p36 bra 	$L__BB0_43;
	setp.eq.s32 	%p37, %r2, 8;
	@%p37 bra 	$L__BB0_38;
	bra.uni 	$L__BB0_44;
$L__BB0_38:
	mul.f64 	%fd56, %fd21, %fd23;
	ld.shared.f64 	%fd57, [%r13];
	add.f64 	%fd58, %fd57, %fd57;
	mul.f64 	%fd59, %fd56, %fd58;
	mul.f64 	%fd60, %fd1, %fd59;
	st.shared.f64 	[%r17], %fd60;
	bra.uni 	$L__BB0_45;
$L__BB0_39:
	ld.shared.v2.f64 	{%fd91, %fd92}, [%r5];
	mul.f64 	%fd93, %fd1, %fd92;
	mul.f64 	%fd94, %fd2, %fd91;
	sub.f64 	%fd95, %fd93, %fd94;
	mul.f64 	%fd96, %fd17, 0d3FD0000000000000;
	add.f64 	%fd97, %fd2, %fd2;
	ld.shared.f64 	%fd98, [%r4];
	fma.rn.f64 	%fd99, %fd97, %fd98, %fd95;
	mul.f64 	%fd100, %fd96, %fd99;
	mul.wide.u32 	%rd27, %r23, 16;
	add.s64 	%rd28, %rd3, %rd27;
	st.global.f64 	[%rd28+8], %fd100;
	bra.uni 	$L__BB0_45;
$L__BB0_40:
	mul.f64 	%fd86, %fd18, %fd19;
	ld.shared.f64 	%fd87, [%r10];
	add.f64 	%fd88, %fd87, %fd87;
	mul.f64 	%fd89, %fd86, %fd88;
	mul.f64 	%fd90, %fd1, %fd89;
	st.shared.f64 	[%r14], %fd90;
	bra.uni 	$L__BB0_45;
$L__BB0_41:
	mul.f64 	%fd76, %fd18, %fd20;
	ld.shared.f64 	%fd77, [%r11];
	add.f64 	%fd78, %fd77, %fd77;
	mul.f64 	%fd79, %fd76, %fd78;
	mul.f64 	%fd80, %fd1, %fd79;
	st.shared.f64 	[%r15], %fd80;
	bra.uni 	$L__BB0_45;
$L__BB0_42:
	mul.f64 	%fd66, %fd21, %fd22;
	ld.shared.f64 	%fd67, [%r12];
	add.f64 	%fd68, %fd67, %fd67;
	mul.f64 	%fd69, %fd66, %fd68;
	mul.f64 	%fd70, %fd1, %fd69;
	st.shared.f64 	[%r16], %fd70;
	bra.uni 	$L__BB0_45;
$L__BB0_43:
	mul.f64 	%fd61, %fd21, %fd22;
	ld.shared.f64 	%fd62, [%r12];
	add.f64 	%fd63, %fd62, %fd62;
	mul.f64 	%fd64, %fd61, %fd63;
	mul.f64 	%fd65, %fd2, %fd64;
	st.shared.f64 	[%r16+8], %fd65;
	bra.uni 	$L__BB0_45;
$L__BB0_44:
	mul.f64 	%fd51, %fd21, %fd23;
	ld.shared.f64 	%fd52, [%r13];
	add.f64 	%fd53, %fd52, %fd52;
	mul.f64 	%fd54, %fd51, %fd53;
	mul.f64 	%fd55, %fd2, %fd54;
	st.shared.f64 	[%r17+8], %fd55;
$L__BB0_45:
	bar.sync 	0;
	setp.eq.s32 	%p43, %r2, 1;
	@%p43 bra 	$L__BB0_48;
	setp.ne.s32 	%p44, %r2, 0;
	@%p44 bra 	$L__BB0_49;
	ld.shared.f64 	%fd119, [%r14];
	ld.shared.f64 	%fd120, [%r15];
	add.f64 	%fd121, %fd119, %fd120;
	ld.shared.f64 	%fd122, [%r16];
	add.f64 	%fd123, %fd121, %fd122;
	ld.shared.f64 	%fd124, [%r17];
	add.f64 	%fd125, %fd123, %fd124;
	mul.wide.u32 	%rd35, %r23, 8;
	add.s64 	%rd36, %rd2, %rd35;
	ld.global.f64 	%fd126, [%rd36];
	mul.f64 	%fd127, %fd125, %fd126;
	mul.wide.u32 	%rd37, %r23, 16;
	add.s64 	%rd38, %rd1, %rd37;
	st.global.f64 	[%rd38], %fd127;
	bra.uni 	$L__BB0_49;
$L__BB0_48:
	ld.shared.f64 	%fd110, [%r14+8];
	ld.shared.f64 	%fd111, [%r15+8];
	add.f64 	%fd112, %fd110, %fd111;
	ld.shared.f64 	%fd113, [%r16+8];
	add.f64 	%fd114, %fd112, %fd113;
	ld.shared.f64 	%fd115, [%r17+8];
	add.f64 	%fd116, %fd114, %fd115;
	mul.wide.u32 	%rd31, %r23, 8;
	add.s64 	%rd32, %rd2, %rd31;
	ld.global.f64 	%fd117, [%rd32];
	mul.f64 	%fd118, %fd116, %fd117;
	mul.wide.u32 	%rd33, %r23, 16;
	add.s64 	%rd34, %rd1, %rd33;
	st.global.f64 	[%rd34+8], %fd118;
$L__BB0_49:
	ret;

}
.func  (.param .b64 func_retval0) __internal_accurate_pow(
	.param .b64 __internal_accurate_pow_param_0
)
{
	.reg .pred 	%p<8>;
	.reg .b32 	%r<49>;
	.reg .b32 	%f<3>;
	.reg .b64 	%fd<109>;

	ld.param.f64 	%fd10, [__internal_accurate_pow_param_0];
	{
	.reg .b32 %temp; 
	mov.b64 	{%temp, %r46}, %fd10;
	}
	{
	.reg .b32 %temp; 
	mov.b64 	{%r45, %temp}, %fd10;
	}
	shr.u32 	%r47, %r46, 20;
	setp.gt.u32 	%p1, %r46, 1048575;
	@%p1 bra 	$L__BB1_2;
	mul.f64 	%fd11, %fd10, 0d4350000000000000;
	{
	.reg .b32 %temp; 
	mov.b64 	{%temp, %r46}, %fd11;
	}
	{
	.reg .b32 %temp; 
	mov.b64 	{%r45, %temp}, %fd11;
	}
	shr.u32 	%r16, %r46, 20;
	add.s32 	%r47, %r16, -54;
$L__BB1_2:
	add.s32 	%r48, %r47, -1023;
	and.b32  	%r17, %r46, -2146435073;
	or.b32  	%r18, %r17, 1072693248;
	mov.b64 	%fd107, {%r45, %r18};
	setp.lt.u32 	%p2, %r18, 1073127583;
	@%p2 bra 	$L__BB1_4;
	{
	.reg .b32 %temp; 
	mov.b64 	{%r19, %temp}, %fd107;
	}
	{
	.reg .b32 %temp; 
	mov.b64 	{%temp, %r20}, %fd107;
	}
	add.s32 	%r21, %r20, -1048576;
	mov.b64 	%fd107, {%r19, %r21};
	add.s32 	%r48, %r47, -1022;
$L__BB1_4:
	add.f64 	%fd12, %fd107, 0dBFF0000000000000;
	add.f64 	%fd13, %fd107, 0d3FF0000000000000;
	rcp.approx.ftz.f64 	%fd14, %fd13;
	neg.f64 	%fd15, %fd13;
	fma.rn.f64 	%fd16, %fd15, %fd14, 0d3FF0000000000000;
	fma.rn.f64 	%fd17, %fd16, %fd16, %fd16;
	fma.rn.f64 	%fd18, %fd17, %fd14, %fd14;
	mul.f64 	%fd19, %fd12, %fd18;
	fma.rn.f64 	%fd20, %fd12, %fd18, %fd19;
	mul.f64 	%fd21, %fd20, %fd20;
	fma.rn.f64 	%fd22, %fd21, 0d3EB0F5FF7D2CAFE2, 0d3ED0F5D241AD3B5A;
	fma.rn.f64 	%fd23, %fd22, %fd21, 0d3EF3B20A75488A3F;
	fma.rn.f64 	%fd24, %fd23, %fd21, 0d3F1745CDE4FAECD5;
	fma.rn.f64 	%fd25, %fd24, %fd21, 0d3F3C71C7258A578B;
	fma.rn.f64 	%fd26, %fd25, %fd21, 0d3F6249249242B910;
	fma.rn.f64 	%fd27, %fd26, %fd21, 0d3F89999999999DFB;
	sub.f64 	%fd28, %fd12, %fd20;
	add.f64 	%fd29, %fd28, %fd28;
	neg.f64 	%fd30, %fd20;
	fma.rn.f64 	%fd31, %fd30, %fd12, %fd29;
	mul.f64 	%fd32, %fd18, %fd31;
	fma.rn.f64 	%fd33, %fd21, %fd27, 0d3FB5555555555555;
	mov.f64 	%fd34, 0d3FB5555555555555;
	sub.f64 	%fd35, %fd34, %fd33;
	fma.rn.f64 	%fd36, %fd21, %fd27, %fd35;
	add.f64 	%fd37, %fd36, 0dBC46A4CB00B9E7B0;
	add.f64 	%fd38, %fd33, %fd37;
	sub.f64 	%fd39, %fd33, %fd38;
	add.f64 	%fd40, %fd37, %fd39;
	mul.rn.f64 	%fd41, %fd20, %fd20;
	neg.f64 	%fd42, %fd41;
	fma.rn.f64 	%fd43, %fd20, %fd20, %fd42;
	{
	.reg .b32 %temp; 
	mov.b64 	{%r22, %temp}, %fd32;
	}
	{
	.reg .b32 %temp; 
	mov.b64 	{%temp, %r23}, %fd32;
	}
	add.s32 	%r24, %r23, 1048576;
	mov.b64 	%fd44, {%r22, %r24};
	fma.rn.f64 	%fd45, %fd20, %fd44, %fd43;
	mul.rn.f64 	%fd46, %fd41, %fd20;
	neg.f64 	%fd47, %fd46;
	fma.rn.f64 	%fd48, %fd41, %fd20, %fd47;
	fma.rn.f64 	%fd49, %fd41, %fd32, %fd48;
	fma.rn.f64 	%fd50, %fd45, %fd20, %fd49;
	mul.rn.f64 	%fd51, %fd38, %fd46;
	neg.f64 	%fd52, %fd51;
	fma.rn.f64 	%fd53, %fd38, %fd46, %fd52;
	fma.rn.f64 	%fd54, %fd38, %fd50, %fd53;
	fma.rn.f64 	%fd55, %fd40, %fd46, %fd54;
	add.f64 	%fd56, %fd51, %fd55;
	sub.f64 	%fd57, %fd51, %fd56;
	add.f64 	%fd58, %fd55, %fd57;
	add.f64 	%fd59, %fd20, %fd56;
	sub.f64 	%fd60, %fd20, %fd59;
	add.f64 	%fd61, %fd56, %fd60;
	add.f64 	%fd62, %fd58, %fd61;
	add.f64 	%fd63, %fd32, %fd62;
	add.f64 	%fd64, %fd59, %fd63;
	sub.f64 	%fd65, %fd59, %fd64;
	add.f64 	%fd66, %fd63, %fd65;
	xor.b32  	%r25, %r48, -2147483648;
	mov.b32 	%r26, 1127219200;
	mov.b64 	%fd67, {%r25, %r26};
	mov.b32 	%r27, -2147483648;
	mov.b64 	%fd68, {%r27, %r26};
	sub.f64 	%fd69, %fd67, %fd68;
	fma.rn.f64 	%fd70, %fd69, 0d3FE62E42FEFA39EF, %fd64;
	fma.rn.f64 	%fd71, %fd69, 0dBFE62E42FEFA39EF, %fd70;
	sub.f64 	%fd72, %fd71, %fd64;
	sub.f64 	%fd73, %fd66, %fd72;
	fma.rn.f64 	%fd74, %fd69, 0d3C7ABC9E3B39803F, %fd73;
	add.f64 	%fd75, %fd70, %fd74;
	sub.f64 	%fd76, %fd70, %fd75;
	add.f64 	%fd77, %fd74, %fd76;
	mov.f64 	%fd78, 0d4000000000000000;
	{
	.reg .b32 %temp; 
	mov.b64 	{%temp, %r28}, %fd78;
	}
	{
	.reg .b32 %temp; 
	mov.b64 	{%r29, %temp}, %fd78;
	}
	shl.b32 	%r30, %r28, 1;
	setp.gt.u32 	%p3, %r30, -33554433;
	and.b32  	%r31, %r28, -15728641;
	selp.b32 	%r32, %r31, %r28, %p3;
	mov.b64 	%fd79, {%r29, %r32};
	mul.rn.f64 	%fd80, %fd75, %fd79;
	neg.f64 	%fd81, %fd80;
	fma.rn.f64 	%fd82, %fd75, %fd79, %fd81;
	fma.rn.f64 	%fd83, %fd77, %fd79, %fd82;
	add.f64 	%fd4, %fd80, %fd83;
	sub.f64 	%fd84, %fd80, %fd4;
	add.f64 	%fd5, %fd83, %fd84;
	fma.rn.f64 	%fd85, %fd4, 0d3FF71547652B82FE, 0d4338000000000000;
	{
	.reg .b32 %temp; 
	mov.b64 	{%r13, %temp}, %fd85;
	}
	mov.f64 	%fd86, 0dC338000000000000;
	add.rn.f64 	%fd87, %fd85, %fd86;
	fma.rn.f64 	%fd88, %fd87, 0dBFE62E42FEFA39EF, %fd4;
	fma.rn.f64 	%fd89, %fd87, 0dBC7ABC9E3B39803F, %fd88;
	fma.rn.f64 	%fd90, %fd89, 0d3E5ADE1569CE2BDF, 0d3E928AF3FCA213EA;
	fma.rn.f64 	%fd91, %fd90, %fd89, 0d3EC71DEE62401315;
	fma.rn.f64 	%fd92, %fd91, %fd89, 0d3EFA01997C89EB71;
	fma.rn.f64 	%fd93, %fd92, %fd89, 0d3F2A01A014761F65;
	fma.rn.f64 	%fd94, %fd93, %fd89, 0d3F56C16C1852B7AF;
	fma.rn.f64 	%fd95, %fd94, %fd89, 0d3F81111111122322;
	fma.rn.f64 	%fd96, %fd95, %fd89, 0d3FA55555555502A1;
	fma.rn.f64 	%fd97, %fd96, %fd89, 0d3FC5555555555511;
	fma.rn.f64 	%fd98, %fd97, %fd89, 0d3FE000000000000B;
	fma.rn.f64 	%fd99, %fd98, %fd89, 0d3FF0000000000000;
	fma.rn.f64 	%fd100, %fd99, %fd89, 0d3FF0000000000000;
	{
	.reg .b32 %temp; 
	mov.b64 	{%r14, %temp}, %fd100;
	}
	{
	.reg .b32 %temp; 
	mov.b64 	{%temp, %r15}, %fd100;
	}
	shl.b32 	%r33, %r13, 20;
	add.s32 	%r34, %r33, %r15;
	mov.b64 	%fd108, {%r14, %r34};
	{
	.reg .b32 %temp; 
	mov.b64 	{%temp, %r35}, %fd4;
	}
	mov.b32 	%f2, %r35;
	abs.f32 	%f1, %f2;
	setp.lt.f32 	%p4, %f1, 0f4086232B;
	@%p4 bra 	$L__BB1_7;
	setp.lt.f64 	%p5, %fd4, 0d0000000000000000;
	add.f64 	%fd101, %fd4, 0d7FF0000000000000;
	selp.f64 	%fd108, 0d0000000000000000, %fd101, %p5;
	setp.geu.f32 	%p6, %f1, 0f40874800;
	@%p6 bra 	$L__BB1_7;
	shr.u32 	%r36, %r13, 31;
	add.s32 	%r37, %r13, %r36;
	shr.s32 	%r38, %r37, 1;
	shl.b32 	%r39, %r38, 20;
	add.s32 	%r40, %r15, %r39;
	mov.b64 	%fd102, {%r14, %r40};
	sub.s32 	%r41, %r13, %r38;
	shl.b32 	%r42, %r41, 20;
	add.s32 	%r43, %r42, 1072693248;
	mov.b32 	%r44, 0;
	mov.b64 	%fd103, {%r44, %r43};
	mul.f64 	%fd108, %fd103, %fd102;
$L__BB1_7:
	abs.f64 	%fd104, %fd108;
	setp.eq.f64 	%p7, %fd104, 0d7FF0000000000000;
	fma.rn.f64 	%fd105, %fd108, %fd5, %fd108;
	selp.f64 	%fd106, %fd108, %fd105, %p7;
	st.param.f64 	[func_retval0], %fd106;
	ret;

}


// ===== COMPILED SASS (sm_100) =====

	.target	sm_100

	.elftype	@"ET_EXEC"


//--------------------- .note.nv.tkinfo           --------------------------
	.section	.note.nv.tkinfo,"",@"SHT_NOTE"
	.sectionflags	@"SHF_NOTE_NV_TKINFO"
	.tkinfo
        /*0018*/ 	.word	0x00000002
        /*0030*/ 	.string	""
        /*0030*/ 	.string	"ptxas"
        /*0030*/ 	.string	"Cuda compilation tools, release 13.0, V13.0.88"
        /*0030*/ 	.string	"Build cuda_13.0.r13.0/compiler.36424714_0"
        /*0030*/ 	.string	"-arch sm_100 -m 64 "



//--------------------- .note.nv.cuinfo           --------------------------
	.section	.note.nv.cuinfo,"",@"SHT_NOTE"
	.sectionflags	@"SHF_NOTE_NV_CUINFO"
        /*0018*/ 	.short	0x0002
        /*001a*/ 	.short	0x0064
        /*001c*/ 	.short	0x0082
	.zero		2


//--------------------- .nv.info                  --------------------------
	.section	.nv.info,"",@"SHT_CUDA_INFO"
	.align	4


	//----- nvinfo : EIATTR_REGCOUNT
	.align		4
        /*0000*/ 	.byte	0x04, 0x2f
        /*0002*/ 	.short	(.L_1 - .L_0)
	.align		4
.L_0:
        /*0004*/ 	.word	index@(_Z26get_GNLSE_nonlinearity_airP7double2S0_PKS_dddS2_dS2_ddS2_dS2_jPKd)
        /*0008*/ 	.word	0x00000020


	//----- nvinfo : EIATTR_FRAME_SIZE
	.align		4
.L_1:
        /*000c*/ 	.byte	0x04, 0x11
        /*000e*/ 	.short	(.L_3 - .L_2)
	.align		4
.L_2:
        /*0010*/ 	.word	index@($_Z26get_GNLSE_nonlinearity_airP7double2S0_PKS_dddS2_dS2_ddS2_dS2_jPKd$__internal_accurate_pow)
        /*0014*/ 	.word	0x00000000


	//----- nvinfo : EIATTR_FRAME_SIZE
	.align		4
.L_3:
        /*0018*/ 	.byte	0x04, 0x11
        /*001a*/ 	.short	(.L_5 - .L_4)
	.align		4
.L_4:
        /*001c*/ 	.word	index@(_Z26get_GNLSE_nonlinearity_airP7double2S0_PKS_dddS2_dS2_ddS2_dS2_jPKd)
        /*0020*/ 	.word	0x00000000


	//----- nvinfo : EIATTR_MIN_STACK_SIZE
	.align		4
.L_5:
        /*0024*/ 	.byte	0x04, 0x12
        /*0026*/ 	.short	(.L_7 - .L_6)
	.align		4
.L_6:
        /*0028*/ 	.word	index@(_Z26get_GNLSE_nonlinearity_airP7double2S0_PKS_dddS2_dS2_ddS2_dS2_jPKd)
        /*002c*/ 	.word	0x00000000
.L_7:


//--------------------- .nv.compat                --------------------------
	.section	.nv.compat,"",@"SHT_CUDA_COMPAT_INFO"
	.align	4
        /*0000*/ 	.byte	0x02, 0x09, 0x00, 0x00, 0x02, 0x02, 0x01, 0x00, 0x02, 0x05, 0x05, 0x00, 0x03, 0x07, 0x01, 0x01
        /*0010*/ 	.byte	0x02, 0x03, 0x00, 0x00, 0x02, 0x06, 0x01, 0x00, 0x04, 0x0b, 0x08, 0x00, 0x01, 0x00, 0x00, 0x00
        /*0020*/ 	.byte	0x00, 0x00, 0x00, 0x00


//--------------------- .nv.info._Z26get_GNLSE_nonlinearity_airP7double2S0_PKS_dddS2_dS2_ddS2_dS2_jPKd --------------------------
	.section	.nv.info._Z26get_GNLSE_nonlinearity_airP7double2S0_PKS_dddS2_dS2_ddS2_dS2_jPKd,"",@"SHT_CUDA_INFO"
	.sectionflags	@""
	.align	4


	//----- nvinfo : EIATTR_CUDA_API_VERSION
	.align		4
        /*0000*/ 	.byte	0x04, 0x37
        /*0002*/ 	.short	(.L_9 - .L_8)
.L_8:
        /*0004*/ 	.word	0x00000082


	//----- nvinfo : EIATTR_KPARAM_INFO
	.align		4
.L_9:
        /*0008*/ 	.byte	0x04, 0x17
        /*000a*/ 	.short	(.L_11 - .L_10)
.L_10:
        /*000c*/ 	.word	0x00000000
        /*0010*/ 	.short	0x000f
        /*0012*/ 	.short	0x0078
        /*0014*/ 	.byte	0x00, 0xf5, 0x21, 0x00


	//----- nvinfo : EIATTR_KPARAM_INFO
	.align		4
.L_11:
        /*0018*/ 	.byte	0x04, 0x17
        /*001a*/ 	.short	(.L_13 - .L_12)
.L_12:
        /*001c*/ 	.word	0x00000000
        /*0020*/ 	.short	0x000e
        /*0022*/ 	.short	0x0070
        /*0024*/ 	.byte	0x00, 0xf0, 0x11, 0x00


	//----- nvinfo : EIATTR_KPARAM_INFO
	.align		4
.L_13:
        /*0028*/ 	.byte	0x04, 0x17
        /*002a*/ 	.short	(.L_15 - .L_14)
.L_14:
        /*002c*/ 	.word	0x00000000
        /*0030*/ 	.short	0x000d
        /*0032*/ 	.short	0x0068
        /*0034*/ 	.byte	0x00, 0xf5, 0x21, 0x00


	//----- nvinfo : EIATTR_KPARAM_INFO
	.align		4
.L_15:
        /*0038*/ 	.byte	0x04, 0x17
        /*003a*/ 	.short	(.L_17 - .L_16)
.L_16:
        /*003c*/ 	.word	0x00000000
        /*0040*/ 	.short	0x000c
        /*0042*/ 	.short	0x0060
        /*0044*/ 	.byte	0x00, 0xf0, 0x21, 0x00


	//----- nvinfo : EIATTR_KPARAM_INFO
	.align		4
.L_17:
        /*0048*/ 	.byte	0x04, 0x17
        /*004a*/ 	.short	(.L_19 - .L_18)
.L_18:
        /*004c*/ 	.word	0x00000000
        /*0050*/ 	.short	0x000b
        /*0052*/ 	.short	0x0058
        /*0054*/ 	.byte	0x00, 0xf5, 0x21, 0x00


	//----- nvinfo : EIATTR_KPARAM_INFO
	.align		4
.L_19:
        /*0058*/ 	.byte	0x04, 0x17
        /*005a*/ 	.short	(.L_21 - .L_20)
.L_20:
        /*005c*/ 	.word	0x00000000
        /*0060*/ 	.short	0x000a
        /*0062*/ 	.short	0x0050
        /*0064*/ 	.byte	0x00, 0xf0, 0x21, 0x00


	//----- nvinfo : EIATTR_KPARAM_INFO
	.align		4
.L_21:
        /*0068*/ 	.byte	0x04, 0x17
        /*006a*/ 	.short	(.L_23 - .L_22)
.L_22:
        /*006c*/ 	.word	0x00000000
        /*0070*/ 	.short	0x0009
        /*0072*/ 	.short	0x0048
        /*0074*/ 	.byte	0x00, 0xf0, 0x21, 0x00


	//----- nvinfo : EIATTR_KPARAM_INFO
	.align		4
.L_23:
        /*0078*/ 	.byte	0x04, 0x17
        /*007a*/ 	.short	(.L_25 - .L_24)
.L_24:
        /*007c*/ 	.word	0x00000000
        /*0080*/ 	.short	0x0008
        /*0082*/ 	.short	0x0040
        /*0084*/ 	.byte	0x00, 0xf5, 0x21, 0x00


	//----- nvinfo : EIATTR_KPARAM_INFO
	.align		4
.L_25:
        /*0088*/ 	.byte	0x04, 0x17
        /*008a*/ 	.short	(.L_27 - .L_26)
.L_26:
        /*008c*/ 	.word	0x00000000
        /*0090*/ 	.short	0x0007
        /*0092*/ 	.short	0x0038
        /*0094*/ 	.byte	0x00, 0xf0, 0x21, 0x00


	//----- nvinfo : EIATTR_KPARAM_INFO
	.align		4
.L_27:
        /*0098*/ 	.byte	0x04, 0x17
        /*009a*/ 	.short	(.L_29 - .L_28)
.L_28:
        /*009c*/ 	.word	0x00000000
        /*00a0*/ 	.short	0x0006
        /*00a2*/ 	.short	0x0030
        /*00a4*/ 	.byte	0x00, 0xf5, 0x21, 0x00


	//----- nvinfo : EIATTR_KPARAM_INFO
	.align		4
.L_29:
        /*00a8*/ 	.byte	0x04, 0x17
        /*00aa*/ 	.short	(.L_31 - .L_30)
.L_30:
        /*00ac*/ 	.word	0x00000000
        /*00b0*/ 	.short	0x0005
        /*00b2*/ 	.short	0x0028
        /*00b4*/ 	.byte	0x00, 0xf0, 0x21, 0x00


	//----- nvinfo : EIATTR_KPARAM_INFO
	.align		4
.L_31:
        /*00b8*/ 	.byte	0x04, 0x17
        /*00ba*/ 	.short	(.L_33 - .L_32)
.L_32:
        /*00bc*/ 	.word	0x00000000
        /*00c0*/ 	.short	0x0004
        /*00c2*/ 	.short	0x0020
        /*00c4*/ 	.byte	0x00, 0xf0, 0x21, 0x00


	//----- nvinfo : EIATTR_KPARAM_INFO
	.align		4
.L_33:
        /*00c8*/ 	.byte	0x04, 0x17
        /*00ca*/ 	.short	(.L_35 - .L_34)
.L_34:
        /*00cc*/ 	.word	0x00000000
        /*00d0*/ 	.short	0x0003
        /*00d2*/ 	.short	0x0018
        /*00d4*/ 	.byte	0x00, 0xf0, 0x21, 0x00


	//----- nvinfo : EIATTR_KPARAM_INFO
	.align		4
.L_35:
        /*00d8*/ 	.byte	0x04, 0x17
        /*00da*/ 	.short	(.L_37 - .L_36)
.L_36:
        /*00dc*/ 	.word	0x00000000
        /*00e0*/ 	.short	0x0002
        /*00e2*/ 	.short	0x0010
        /*00e4*/ 	.byte	0x00, 0xf5, 0x21, 0x00


	//----- nvinfo : EIATTR_KPARAM_INFO
	.align		4
.L_37:
        /*00e8*/ 	.byte	0x04, 0x17
        /*00ea*/ 	.short	(.L_39 - .L_38)
.L_38:
        /*00ec*/ 	.word	0x00000000
        /*00f0*/ 	.short	0x0001
        /*00f2*/ 	.short	0x0008
        /*00f4*/ 	.byte	0x00, 0xf5, 0x21, 0x00


	//----- nvinfo : EIATTR_KPARAM_INFO
	.align		4
.L_39:
        /*00f8*/ 	.byte	0x04, 0x17
        /*00fa*/ 	.short	(.L_41 - .L_40)
.L_40:
        /*00fc*/ 	.word	0x00000000
        /*0100*/ 	.short	0x0000
        /*0102*/ 	.short	0x0000
        /*0104*/ 	.byte	0x00, 0xf5, 0x21, 0x00


	//----- nvinfo : EIATTR_SPARSE_MMA_MASK
	.align		4
.L_41:
        /*0108*/ 	.byte	0x03, 0x50
        /*010a*/ 	.short	0x0000


	//----- nvinfo : EIATTR_MAXREG_COUNT
	.align		4
        /*010c*/ 	.byte	0x03, 0x1b
        /*010e*/ 	.short	0x00ff


	//----- nvinfo : EIATTR_NUM_BARRIERS
	.align		4
        /*0110*/ 	.byte	0x02, 0x4c
        /*0112*/ 	.byte	0x01
	.zero		1


	//----- nvinfo : EIATTR_MERCURY_ISA_VERSION
	.align		4
        /*0114*/ 	.byte	0x03, 0x5f
        /*0116*/ 	.short	0x0101


	//----- nvinfo : EIATTR_VRC_CTA_INIT_COUNT
	.align		4
        /*0118*/ 	.byte	0x02, 0x4a
	.zero		1
	.zero		1


	//----- nvinfo : EIATTR_EXIT_INSTR_OFFSETS
	.align		4
        /*011c*/ 	.byte	0x04, 0x1c
        /*011e*/ 	.short	(.L_43 - .L_42)


	//   ....[0]....
.L_42:
        /*0120*/ 	.word	0x00000080


	//   ....[1]....
        /*0124*/ 	.word	0x000010e0


	//   ....[2]....
        /*0128*/ 	.word	0x000011d0


	//   ....[3]....
        /*012c*/ 	.word	0x000012c0


	//----- nvinfo : EIATTR_INDIRECT_BRANCH_TARGETS
	.align		4
.L_43:
        /*0130*/ 	.byte	0x04, 0x34
        /*0132*/ 	.short	(.L_45 - .L_44)


	//   ....[0]....
.L_44:
        /*0134*/ 	.word	.L_x_21@srel
        /*0138*/ 	.short	0x0
        /*013a*/ 	.short	0x0
        /*013c*/ 	.word	0x3
        /*0140*/ 	.word	.L_x_22@srel
        /*0144*/ 	.word	.L_x_23@srel
        /*0148*/ 	.word	.L_x_10@srel


	//   ....[1]....
        /*014c*/ 	.word	.L_x_25@srel
        /*0150*/ 	.short	0x0
        /*0152*/ 	.short	0x0
        /*0154*/ 	.word	0x3
        /*0158*/ 	.word	.L_x_26@srel
        /*015c*/ 	.word	.L_x_27@srel
        /*0160*/ 	.word	.L_x_10@srel


	//   ....[2]....
        /*0164*/ 	.word	.L_x_29@srel
        /*0168*/ 	.short	0x0
        /*016a*/ 	.short	0x0
        /*016c*/ 	.word	0x3
        /*0170*/ 	.word	.L_x_30@srel
        /*0174*/ 	.word	.L_x_31@srel
        /*0178*/ 	.word	.L_x_32@srel


	//   ....[3]....
        /*017c*/ 	.word	.L_x_33@srel
        /*0180*/ 	.short	0x0
        /*0182*/ 	.short	0x0
        /*0184*/ 	.word	0x3
        /*0188*/ 	.word	.L_x_34@srel
        /*018c*/ 	.word	.L_x_35@srel
        /*0190*/ 	.word	.L_x_36@srel


	//----- nvinfo : EIATTR_CRS_STACK_SIZE
	.align		4
.L_45:
        /*0194*/ 	.byte	0x04, 0x1e
        /*0196*/ 	.short	(.L_47 - .L_46)
.L_46:
        /*0198*/ 	.word	0x00000000


	//----- nvinfo : EIATTR_CBANK_PARAM_SIZE
	.align		4
.L_47:
        /*019c*/ 	.byte	0x03, 0x19
        /*019e*/ 	.short	0x0080


	//----- nvinfo : EIATTR_PARAM_CBANK
	.align		4
        /*01a0*/ 	.byte	0x04, 0x0a
        /*01a2*/ 	.short	(.L_49 - .L_48)
	.align		4
.L_48:
        /*01a4*/ 	.word	index@(.nv.constant0._Z26get_GNLSE_nonlinearity_airP7double2S0_PKS_dddS2_dS2_ddS2_dS2_jPKd)
        /*01a8*/ 	.short	0x0380
        /*01aa*/ 	.short	0x0080


	//----- nvinfo : EIATTR_SW_WAR
	.align		4
.L_49:
        /*01ac*/ 	.byte	0x04, 0x36
        /*01ae*/ 	.short	(.L_51 - .L_50)
.L_50:
        /*01b0*/ 	.word	0x00000008
.L_51:


//--------------------- .nv.callgraph             --------------------------
	.section	.nv.callgraph,"",@"SHT_CUDA_CALLGRAPH"
	.align	4
	.sectionentsize	8
	.align		4
        /*0000*/ 	.word	0x00000000
	.align		4
        /*0004*/ 	.word	0xffffffff
	.align		4
        /*0008*/ 	.word	0x00000000
	.align		4
        /*000c*/ 	.word	0xfffffffe
	.align		4
        /*0010*/ 	.word	0x00000000
	.align		4
        /*0014*/ 	.word	0xfffffffd
	.align		4
        /*0018*/ 	.word	0x00000000
	.align		4
        /*001c*/ 	.word	0xfffffffc


//--------------------- .nv.constant2._Z26get_GNLSE_nonlinearity_airP7double2S0_PKS_dddS2_dS2_ddS2_dS2_jPKd --------------------------
	.section	.nv.constant2._Z26get_GNLSE_nonlinearity_airP7double2S0_PKS_dddS2_dS2_ddS2_dS2_jPKd,"a",@progbits
	.sectionflags	@""
	.align	4
.nv.constant2._Z26get_GNLSE_nonlinearity_airP7double2S0_PKS_dddS2_dS2_ddS2_dS2_jPKd:
        /*0000*/ 	.byte	0x00, 0x07, 0x00, 0x00, 0xb0, 0x06, 0x00, 0x00, 0x40, 0x08, 0x00, 0x00, 0x00, 0x08, 0x00, 0x00
        /*0010*/ 	.byte	0xb0, 0x07, 0x00, 0x00, 0x40, 0x08, 0x00, 0x00, 0x10, 0x0c, 0x00, 0x00, 0x80, 0x0b, 0x00, 0x00
        /*0020*/ 	.byte	0xa0, 0x0c, 0x00, 0x00, 0x80, 0x0f, 0x00, 0x00, 0xf0, 0x0e, 0x00, 0x00, 0x10, 0x10, 0x00, 0x00


//--------------------- .text._Z26get_GNLSE_nonlinearity_airP7double2S0_PKS_dddS2_dS2_ddS2_dS2_jPKd --------------------------
	.section	.text._Z26get_GNLSE_nonlinearity_airP7double2S0_PKS_dddS2_dS2_ddS2_dS2_jPKd,"ax",@progbits
	.align	128
        .global         _Z26get_GNLSE_nonlinearity_airP7double2S0_PKS_dddS2_dS2_ddS2_dS2_jPKd
        .type           _Z26get_GNLSE_nonlinearity_airP7double2S0_PKS_dddS2_dS2_ddS2_dS2_jPKd,@function
        .size           _Z26get_GNLSE_nonlinearity_airP7double2S0_PKS_dddS2_dS2_ddS2_dS2_jPKd,(.L_x_37 - _Z26get_GNLSE_nonlinearity_airP7double2S0_PKS_dddS2_dS2_ddS2_dS2_jPKd)
        .other          _Z26get_GNLSE_nonlinearity_airP7double2S0_PKS_dddS2_dS2_ddS2_dS2_jPKd,@"STO_CUDA_ENTRY STV_DEFAULT"
_Z26get_GNLSE_nonlinearity_airP7double2S0_PKS_dddS2_dS2_ddS2_dS2_jPKd:
.text._Z26get_GNLSE_nonlinearity_airP7double2S0_PKS_dddS2_dS2_ddS2_dS2_jPKd:
[----:B------:R-:W-:Y:S01]  /*0000*/  LDC R1, c[0x0][0x37c] ;  /* 0x0000df00ff017b82 */ /* 0x000fe20000000800 */
[----:B------:R-:W0:Y:S07]  /*0010*/  S2R R4, SR_TID.X ;  /* 0x0000000000047919 */ /* 0x000e2e0000002100 */
[----:B------:R-:W0:Y:S01]  /*0020*/  S2UR UR5, SR_CTAID.X ;  /* 0x00000000000579c3 */ /* 0x000e220000002500 */
[----:B------:R-:W1:Y:S07]  /*0030*/  LDCU UR4, c[0x0][0x3f0] ;  /* 0x00007e00ff0477ac */ /* 0x000e6e0008000800 */
[----:B------:R-:W0:Y:S01]  /*0040*/  LDC R3, c[0x0][0x360] ;  /* 0x0000d800ff037b82 */ /* 0x000e220000000800 */
[----:B-1----:R-:W-:Y:S01]  /*0050*/  UIMAD UR4, UR4, 0xa, URZ ;  /* 0x0000000a040478a4 */ /* 0x002fe2000f8e02ff */
[----:B0-----:R-:W-:-:S05]  /*0060*/  IMAD R3, R3, UR5, R4 ;  /* 0x0000000503037c24 */ /* 0x001fca000f8e0204 */
[----:B------:R-:W-:-:S13]  /*0070*/  ISETP.GE.U32.AND P0, PT, R3, UR4, PT ;  /* 0x0000000403007c0c */ /* 0x000fda000bf06070 */
[----:B------:R-:W-:Y:S05]  /*0080*/  @P0 EXIT ;  /* 0x000000000000094d */ /* 0x000fea0003800000 */
[----:B------:R-:W0:Y:S01]  /*0090*/  LDC.64 R8, c[0x0][0x390] ;  /* 0x0000e400ff087b82 */ /* 0x000e220000000a00 */
[----:B------:R-:W1:Y:S01]  /*00a0*/  LDCU.64 UR10, c[0x0][0x358] ;  /* 0x00006b00ff0a77ac */ /* 0x000e620008000a00 */
[----:B------:R-:W-:-:S05]  /*00b0*/  IMAD.HI.U32 R0, R3, -0x33333333, RZ ;  /* 0xcccccccd03007827 */ /* 0x000fca00078e00ff */
[----:B------:R-:W-:-:S05]  /*00c0*/  SHF.R.U32.HI R0, RZ, 0x3, R0 ;  /* 0x00000003ff007819 */ /* 0x000fca0000011600 */
[----:B0-----:R-:W-:-:S06]  /*00d0*/  IMAD.WIDE.U32 R8, R0, 0x10, R8 ;  /* 0x0000001000087825 */ /* 0x001fcc00078e0008 */
[----:B-1----:R-:W5:Y:S01]  /*00e0*/  LDG.E.128 R8, desc[UR10][R8.64] ;  /* 0x0000000a08087981 */ /* 0x002f62000c1e1d00 */
[----:B------:R-:W0:Y:S01]  /*00f0*/  S2UR UR6, SR_CgaCtaId ;  /* 0x00000000000679c3 */ /* 0x000e220000008800 */
[----:B------:R-:W-:Y:S01]  /*0100*/  IMAD R2, R0, -0xa, R3 ;  /* 0xfffffff600027824 */ /* 0x000fe200078e0203 */
[----:B------:R-:W-:Y:S01]  /*0110*/  LOP3.LUT R4, R4, 0xffff, RZ, 0xc0, !PT ;  /* 0x0000ffff04047812 */ /* 0x000fe200078ec0ff */
[----:B------:R-:W-:Y:S01]  /*0120*/  UMOV UR4, 0x400 ;  /* 0x0000040000047882 */ /* 0x000fe20000000000 */
[----:B------:R-:W-:Y:S01]  /*0130*/  BSSY.RECONVERGENT B0, `(.L_x_0) ;  /* 0x0000040000007945 */ /* 0x000fe20003800200 */
[----:B------:R-:W-:Y:S01]  /*0140*/  UIADD3 UR5, UPT, UPT, UR4, 0x330, URZ ;  /* 0x0000033004057890 */ /* 0x000fe2000fffe0ff */
[----:B------:R-:W-:Y:S01]  /*0150*/  ISETP.NE.AND P0, PT, R2, RZ, PT ;  /* 0x000000ff0200720c */ /* 0x000fe20003f05270 */
[----:B------:R-:W-:-:S05]  /*0160*/  IMAD R3, R4, 0x199a, RZ ;  /* 0x0000199a04037824 */ /* 0x000fca00078e02ff */
[----:B------:R-:W-:Y:S01]  /*0170*/  SHF.R.U32.HI R3, RZ, 0x10, R3 ;  /* 0x00000010ff037819 */ /* 0x000fe20000011603 */
[----:B0-----:R-:W-:Y:S02]  /*0180*/  ULEA UR4, UR6, UR4, 0x18 ;  /* 0x0000000406047291 */ /* 0x001fe4000f8ec0ff */
[----:B------:R-:W-:-:S04]  /*0190*/  ULEA UR5, UR6, UR5, 0x18 ;  /* 0x0000000506057291 */ /* 0x000fc8000f8ec0ff */
[C---:B------:R-:W-:Y:S02]  /*01a0*/  LEA R4, R3.reuse, UR4, 0x3 ;  /* 0x0000000403047c11 */ /* 0x040fe4000f8e18ff */
[----:B------:R-:W-:Y:S01]  /*01b0*/  LEA R5, R3, UR5, 0x4 ;  /* 0x0000000503057c11 */ /* 0x000fe2000f8e20ff */
[----:B------:R-:W-:Y:S06]  /*01c0*/  @P0 BRA `(.L_x_1) ;  /* 0x0000000000d80947 */ /* 0x000fec0003800000 */
[----:B-----5:R-:W-:Y:S01]  /*01d0*/  DADD R28, -RZ, |R8| ;  /* 0x00000000ff1c7229 */ /* 0x020fe20000000508 */
[----:B------:R-:W-:Y:S09]  /*01e0*/  BSSY.RECONVERGENT B1, `(.L_x_2) ;  /* 0x0000004000017945 */ /* 0x000ff20003800200 */
[----:B------:R-:W-:Y:S01]  /*01f0*/  IMAD.MOV.U32 R12, RZ, RZ, R28 ;  /* 0x000000ffff0c7224 */ /* 0x000fe200078e001c */
[----:B------:R-:W-:-:S07]  /*0200*/  MOV R28, 0x220 ;  /* 0x00000220001c7802 */ /* 0x000fce0000000f00 */
[----:B------:R-:W-:Y:S05]  /*0210*/  CALL.REL.NOINC `($_Z26get_GNLSE_nonlinearity_airP7double2S0_PKS_dddS2_dS2_ddS2_dS2_jPKd$__internal_accurate_pow) ;  /* 0x00000010002c7944 */ /* 0x000fea0003c00000 */
[----:B------:R-:W-:Y:S05]  /*0220*/  BSYNC.RECONVERGENT B1 ;  /* 0x0000000000017941 */ /* 0x000fea0003800200 */
.L_x_2:
[C---:B------:R-:W-:Y:S01]  /*0230*/  DADD R12, R8.reuse, 2 ;  /* 0x40000000080c7429 */ /* 0x040fe20000000000 */
[----:B------:R-:W-:Y:S01]  /*0240*/  BSSY.RECONVERGENT B1, `(.L_x_3) ;  /* 0x000000f000017945 */ /* 0x000fe20003800200 */
[----:B------:R-:W-:Y:S01]  /*0250*/  DSETP.NEU.AND P0, PT, R8, RZ, PT ;  /* 0x000000ff0800722a */ /* 0x000fe20003f0d000 */
[----:B------:R-:W-:Y:S01]  /*0260*/  IMAD.MOV.U32 R26, RZ, RZ, R6 ;  /* 0x000000ffff1a7224 */ /* 0x000fe200078e0006 */
[----:B------:R-:W-:Y:S01]  /*0270*/  DADD R28, -RZ, |R10| ;  /* 0x00000000ff1c7229 */ /* 0x000fe2000000050a */
[----:B------:R-:W-:-:S05]  /*0280*/  IMAD.MOV.U32 R27, RZ, RZ, R7 ;  /* 0x000000ffff1b7224 */ /* 0x000fca00078e0007 */
[----:B------:R-:W-:-:S04]  /*0290*/  LOP3.LUT R12, R13, 0x7ff00000, RZ, 0xc0, !PT ;  /* 0x7ff000000d0c7812 */ /* 0x000fc800078ec0ff */
[----:B------:R-:W-:Y:S02]  /*02a0*/  ISETP.NE.AND P1, PT, R12, 0x7ff00000, PT ;  /* 0x7ff000000c00780c */ /* 0x000fe40003f25270 */
[----:B------:R-:W-:-:S11]  /*02b0*/  @!P0 CS2R R26, SRZ ;  /* 0x00000000001a8805 */ /* 0x000fd6000001ff00 */
[----:B------:R-:W-:Y:S05]  /*02c0*/  @P1 BRA `(.L_x_4) ;  /* 0x0000000000181947 */ /* 0x000fea0003800000 */
[----:B------:R-:W-:-:S14]  /*02d0*/  DSETP.NAN.AND P0, PT, R8, R8, PT ;  /* 0x000000080800722a */ /* 0x000fdc0003f08000 */
[----:B------:R-:W-:Y:S01]  /*02e0*/  @P0 DADD R26, R8, 2 ;  /* 0x40000000081a0429 */ /* 0x000fe20000000000 */
[----:B------:R-:W-:Y:S10]  /*02f0*/  @P0 BRA `(.L_x_4) ;  /* 0x00000000000c0947 */ /* 0x000ff40003800000 */
[----:B------:R-:W-:-:S14]  /*0300*/  DSETP.NEU.AND P0, PT, |R8|, +INF , PT ;  /* 0x7ff000000800742a */ /* 0x000fdc0003f0d200 */
[----:B------:R-:W-:Y:S02]  /*0310*/  @!P0 IMAD.MOV.U32 R26, RZ, RZ, 0x0 ;  /* 0x00000000ff1a8424 */ /* 0x000fe400078e00ff */
[----:B------:R-:W-:-:S07]  /*0320*/  @!P0 IMAD.MOV.U32 R27, RZ, RZ, 0x7ff00000 ;  /* 0x7ff00000ff1b8424 */ /* 0x000fce00078e00ff */
.L_x_4:
[----:B------:R-:W-:Y:S05]  /*0330*/  BSYNC.RECONVERGENT B1 ;  /* 0x0000000000017941 */ /* 0x000fea0003800200 */
.L_x_3:
[----:B------:R-:W-:Y:S01]  /*0340*/  BSSY.RECONVERGENT B1, `(.L_x_5) ;  /* 0x0000004000017945 */ /* 0x000fe20003800200 */
[----:B------:R-:W-:Y:S01]  /*0350*/  IMAD.MOV.U32 R12, RZ, RZ, R28 ;  /* 0x000000ffff0c7224 */ /* 0x000fe200078e001c */
[----:B------:R-:W-:-:S07]  /*0360*/  MOV R28, 0x380 ;  /* 0x00000380001c7802 */ /* 0x000fce0000000f00 */
[----:B------:R-:W-:Y:S05]  /*0370*/  CALL.REL.NOINC `($_Z26get_GNLSE_nonlinearity_airP7double2S0_PKS_dddS2_dS2_ddS2_dS2_jPKd$__internal_accurate_pow) ;  /* 0x0000000c00d47944 */ /* 0x000fea0003c00000 */
[----:B------:R-:W-:Y:S05]  /*0380*/  BSYNC.RECONVERGENT B1 ;  /* 0x0000000000017941 */ /* 0x000fea0003800200 */
.L_x_5:
[C---:B------:R-:W-:Y:S01]  /*0390*/  DADD R12, R10.reuse, 2 ;  /* 0x400000000a0c7429 */ /* 0x040fe20000000000 */
[----:B------:R-:W-:Y:S01]  /*03a0*/  BSSY.RECONVERGENT B1, `(.L_x_6) ;  /* 0x0000011000017945 */ /* 0x000fe20003800200 */
[----:B------:R-:W-:Y:S02]  /*03b0*/  DSETP.NEU.AND P1, PT, R10, RZ, PT ;  /* 0x000000ff0a00722a */ /* 0x000fe40003f2d000 */
[----:B------:R-:W-:Y:S02]  /*03c0*/  DSETP.NEU.AND P3, PT, R8, 1, PT ;  /* 0x3ff000000800742a */ /* 0x000fe40003f6d000 */
[----:B------:R-:W-:Y:S02]  /*03d0*/  DSETP.NEU.AND P0, PT, R10, 1, PT ;  /* 0x3ff000000a00742a */ /* 0x000fe40003f0d000 */
[----:B------:R-:W-:Y:S02]  /*03e0*/  DADD R14, R8, R8 ;  /* 0x00000000080e7229 */ /* 0x000fe40000000008 */
[----:B------:R-:W-:-:S02]  /*03f0*/  LOP3.LUT R12, R13, 0x7ff00000, RZ, 0xc0, !PT ;  /* 0x7ff000000d0c7812 */ /* 0x000fc400078ec0ff */
[----:B------:R-:W-:Y:S02]  /*0400*/  FSEL R13, R27, 1.875, P3 ;  /* 0x3ff000001b0d7808 */ /* 0x000fe40001800000 */
[----:B------:R-:W-:Y:S02]  /*0410*/  ISETP.NE.AND P2, PT, R12, 0x7ff00000, PT ;  /* 0x7ff000000c00780c */ /* 0x000fe40003f45270 */
[----:B------:R-:W-:Y:S02]  /*0420*/  FSEL R12, R26, RZ, P3 ;  /* 0x000000ff1a0c7208 */ /* 0x000fe40001800000 */
[----:B------:R-:W-:-:S09]  /*0430*/  @!P1 CS2R R6, SRZ ;  /* 0x0000000000069805 */ /* 0x000fd2000001ff00 */
[----:B------:R-:W-:Y:S05]  /*0440*/  @P2 BRA `(.L_x_7) ;  /* 0x0000000000182947 */ /* 0x000fea0003800000 */
[----:B------:R-:W-:-:S14]  /*0450*/  DSETP.NAN.AND P1, PT, R10, R10, PT ;  /* 0x0000000a0a00722a */ /* 0x000fdc0003f28000 */
[----:B------:R-:W-:Y:S01]  /*0460*/  @P1 DADD R6, R10, 2 ;  /* 0x400000000a061429 */ /* 0x000fe20000000000 */
[----:B------:R-:W-:Y:S10]  /*0470*/  @P1 BRA `(.L_x_7) ;  /* 0x00000000000c1947 */ /* 0x000ff40003800000 */
[----:B------:R-:W-:-:S14]  /*0480*/  DSETP.NEU.AND P1, PT, |R10|, +INF , PT ;  /* 0x7ff000000a00742a */ /* 0x000fdc0003f2d200 */
[----:B------:R-:W-:Y:S02]  /*0490*/  @!P1 IMAD.MOV.U32 R6, RZ, RZ, 0x0 ;  /* 0x00000000ff069424 */ /* 0x000fe400078e00ff */
[----:B------:R-:W-:-:S07]  /*04a0*/  @!P1 IMAD.MOV.U32 R7, RZ, RZ, 0x7ff00000 ;  /* 0x7ff00000ff079424 */ /* 0x000fce00078e00ff */
.L_x_7:
[----:B------:R-:W-:Y:S05]  /*04b0*/  BSYNC.RECONVERGENT B1 ;  /* 0x0000000000017941 */ /* 0x000fea0003800200 */
.L_x_6:
[----:B------:R-:W-:Y:S01]  /*04c0*/  FSEL R6, R6, RZ, P0 ;  /* 0x000000ff06067208 */ /* 0x000fe20000000000 */
[----:B------:R-:W-:Y:S01]  /*04d0*/  DMUL R14, R10, R14 ;  /* 0x0000000e0a0e7228 */ /* 0x000fe20000000000 */
[----:B------:R-:W-:-:S06]  /*04e0*/  FSEL R7, R7, 1.875, P0 ;  /* 0x3ff0000007077808 */ /* 0x000fcc0000000000 */
[C-C-:B------:R-:W-:Y:S02]  /*04f0*/  DADD R16, R12.reuse, R6.reuse ;  /* 0x000000000c107229 */ /* 0x140fe40000000006 */
[----:B------:R-:W-:-:S05]  /*0500*/  DADD R12, R12, -R6 ;  /* 0x000000000c0c7229 */ /* 0x000fca0000000806 */
[----:B------:R0:W-:Y:S04]  /*0510*/  STS.64 [R4], R16 ;  /* 0x0000001004007388 */ /* 0x0001e80000000a00 */
[----:B------:R0:W-:Y:S02]  /*0520*/  STS.128 [R5], R12 ;  /* 0x0000000c05007388 */ /* 0x0001e40000000c00 */
.L_x_1:
[----:B------:R-:W-:Y:S05]  /*0530*/  BSYNC.RECONVERGENT B0 ;  /* 0x0000000000007941 */ /* 0x000fea0003800200 */
.L_x_0:
[----:B------:R-:W1:Y:S01]  /*0540*/  S2UR UR9, SR_CgaCtaId ;  /* 0x00000000000979c3 */ /* 0x000e620000008800 */
[----:B------:R-:W-:-:S07]  /*0550*/  UMOV UR8, 0x400 ;  /* 0x0000040000087882 */ /* 0x000fce0000000000 */
[----:B------:R-:W-:Y:S01]  /*0560*/  BAR.SYNC.DEFER_BLOCKING 0x0 ;  /* 0x0000000000007b1d */ /* 0x000fe20000010000 */
[----:B------:R-:W-:Y:S01]  /*0570*/  ISETP.GT.AND P0, PT, R2, 0x1, PT ;  /* 0x000000010200780c */ /* 0x000fe20003f04270 */
[----:B------:R-:W-:Y:S02]  /*0580*/  UIADD3 UR4, UPT, UPT, UR8, 0x990, URZ ;  /* 0x0000099008047890 */ /* 0x000fe4000fffe0ff */
[----:B------:R-:W-:Y:S02]  /*0590*/  UIADD3 UR5, UPT, UPT, UR8, 0xff0, URZ ;  /* 0x00000ff008057890 */ /* 0x000fe4000fffe0ff */
[----:B------:R-:W-:Y:S01]  /*05a0*/  UIADD3 UR6, UPT, UPT, UR8, 0x1650, URZ ;  /* 0x0000165008067890 */ /* 0x000fe2000fffe0ff */
[----:B------:R-:W-:Y:S01]  /*05b0*/  BSSY.RECONVERGENT B0, `(.L_x_8) ;  /* 0x0000029000007945 */ /* 0x000fe20003800200 */
[----:B------:R-:W-:Y:S02]  /*05c0*/  UIADD3 UR7, UPT, UPT, UR8, 0x1cb0, URZ ;  /* 0x00001cb008077890 */ /* 0x000fe4000fffe0ff */
[----:B-1----:R-:W-:-:S02]  /*05d0*/  ULEA UR4, UR9, UR4, 0x18 ;  /* 0x0000000409047291 */ /* 0x002fc4000f8ec0ff */
[----:B------:R-:W-:Y:S02]  /*05e0*/  ULEA UR5, UR9, UR5, 0x18 ;  /* 0x0000000509057291 */ /* 0x000fe4000f8ec0ff */
[----:B------:R-:W-:Y:S02]  /*05f0*/  ULEA UR6, UR9, UR6, 0x18 ;  /* 0x0000000609067291 */ /* 0x000fe4000f8ec0ff */
[----:B------:R-:W-:Y:S01]  /*0600*/  ULEA UR7, UR9, UR7, 0x18 ;  /* 0x0000000709077291 */ /* 0x000fe2000f8ec0ff */
[C---:B------:R-:W-:Y:S02]  /*0610*/  LEA R21, R3.reuse, UR4, 0x4 ;  /* 0x0000000403157c11 */ /* 0x040fe4000f8e20ff */
[C---:B------:R-:W-:Y:S02]  /*0620*/  LEA R19, R3.reuse, UR5, 0x4 ;  /* 0x0000000503137c11 */ /* 0x040fe4000f8e20ff */
[C---:B0-----:R-:W-:Y:S02]  /*0630*/  LEA R17, R3.reuse, UR6, 0x4 ;  /* 0x0000000603117c11 */ /* 0x041fe4000f8e20ff */
[----:B------:R-:W-:Y:S01]  /*0640*/  LEA R7, R3, UR7, 0x4 ;  /* 0x0000000703077c11 */ /* 0x000fe2000f8e20ff */
[----:B------:R-:W-:Y:S06]  /*0650*/  @P0 BRA `(.L_x_9) ;  /* 0x00000000003c0947 */ /* 0x000fec0003800000 */
[----:B------:R-:W-:-:S05]  /*0660*/  VIMNMX.U32 R6, PT, PT, R2, 0x2, PT ;  /* 0x0000000202067848 */ /* 0x000fca0003fe0000 */
[----:B------:R-:W-:-:S04]  /*0670*/  IMAD.SHL.U32 R6, R6, 0x4, RZ ;  /* 0x0000000406067824 */ /* 0x000fc800078e00ff */
[----:B------:R-:W0:Y:S02]  /*0680*/  LDC R12, c[0x2][R6] ;  /* 0x00800000060c7b82 */ /* 0x000e240000000800 */
[----:B0-----:R-:W-:-:S04]  /*0690*/  SHF.R.S32.HI R13, RZ, 0x1f, R12 ;  /* 0x0000001fff0d7819 */ /* 0x001fc8000001140c */
.L_x_21:
[----:B------:R-:W-:Y:S05]  /*06a0*/  BRX R12 -0x6b0                                                                                                    (*"BRANCH_TARGETS .L_x_22,.L_x_23,.L_x_10"*) ;  /* 0xfffffff80c547949 */ /* 0x000fea000383ffff */
.L_x_23:
[----:B------:R-:W0:Y:S02]  /*06b0*/  LDC.64 R12, c[0x0][0x3c0] ;  /* 0x0000f000ff0c7b82 */ /* 0x000e240000000a00 */
[----:B0-----:R-:W-:-:S06]  /*06c0*/  IMAD.WIDE.U32 R12, R0, 0x10, R12 ;  /* 0x00000010000c7825 */ /* 0x001fcc00078e000c */
[----:B------:R-:W2:Y:S04]  /*06d0*/  LDG.E.128 R12, desc[UR10][R12.64] ;  /* 0x0000000a0c0c7981 */ /* 0x000ea8000c1e1d00 */
[----:B--2---:R0:W-:Y:S01]  /*06e0*/  STS.128 [R19], R12 ;  /* 0x0000000c13007388 */ /* 0x0041e20000000c00 */
[----:B------:R-:W-:Y:S05]  /*06f0*/  BRA `(.L_x_10) ;  /* 0x0000000000507947 */ /* 0x000fea0003800000 */
.L_x_22:
[----:B------:R-:W0:Y:S02]  /*0700*/  LDC.64 R12, c[0x0][0x3b0] ;  /* 0x0000ec00ff0c7b82 */ /* 0x000e240000000a00 */
[----:B0-----:R-:W-:-:S06]  /*0710*/  IMAD.WIDE.U32 R12, R0, 0x10, R12 ;  /* 0x00000010000c7825 */ /* 0x001fcc00078e000c */
[----:B------:R-:W2:Y:S04]  /*0720*/  LDG.E.128 R12, desc[UR10][R12.64] ;  /* 0x0000000a0c0c7981 */ /* 0x000ea8000c1e1d00 */
[----:B--2---:R1:W-:Y:S01]  /*0730*/  STS.128 [R21], R12 ;  /* 0x0000000c15007388 */ /* 0x0043e20000000c00 */
[----:B------:R-:W-:Y:S05]  /*0740*/  BRA `(.L_x_10) ;  /* 0x00000000003c7947 */ /* 0x000fea0003800000 */
.L_x_9:
[----:B------:R-:W-:-:S05]  /*0750*/  IMAD.MOV.U32 R13, RZ, RZ, -0x2 ;  /* 0xfffffffeff0d7424 */ /* 0x000fca00078e00ff */
[----:B------:R-:W-:-:S05]  /*0760*/  VIADDMNMX.U32 R6, R2, R13, 0x2, PT ;  /* 0x0000000202067446 */ /* 0x000fca000380000d */
[----:B------:R-:W-:-:S04]  /*0770*/  IMAD.SHL.U32 R6, R6, 0x4, RZ ;  /* 0x0000000406067824 */ /* 0x000fc800078e00ff */
[----:B------:R-:W0:Y:S02]  /*0780*/  LDC R12, c[0x2][R6+0xc] ;  /* 0x00800300060c7b82 */ /* 0x000e240000000800 */
[----:B0-----:R-:W-:-:S04]  /*0790*/  SHF.R.S32.HI R13, RZ, 0x1f, R12 ;  /* 0x0000001fff0d7819 */ /* 0x001fc8000001140c */
.L_x_25:
[----:B------:R-:W-:Y:S05]  /*07a0*/  BRX R12 -0x7b0                                                                                                    (*"BRANCH_TARGETS .L_x_26,.L_x_27,.L_x_10"*) ;  /* 0xfffffff80c147949 */ /* 0x000fea000383ffff */
.L_x_27:
[----:B------:R-:W0:Y:S02]  /*07b0*/  LDC.64 R12, c[0x0][0x3e8] ;  /* 0x0000fa00ff0c7b82 */ /* 0x000e240000000a00 */
[----:B0-----:R-:W-:-:S06]  /*07c0*/  IMAD.WIDE.U32 R12, R0, 0x10, R12 ;  /* 0x00000010000c7825 */ /* 0x001fcc00078e000c */
[----:B------:R-:W2:Y:S04]  /*07d0*/  LDG.E.128 R12, desc[UR10][R12.64] ;  /* 0x0000000a0c0c7981 */ /* 0x000ea8000c1e1d00 */
[----:B--2---:R3:W-:Y:S01]  /*07e0*/  STS.128 [R7], R12 ;  /* 0x0000000c07007388 */ /* 0x0047e20000000c00 */
[----:B------:R-:W-:Y:S05]  /*07f0*/  BRA `(.L_x_10) ;  /* 0x0000000000107947 */ /* 0x000fea0003800000 */
.L_x_26:
[----:B------:R-:W0:Y:S02]  /*0800*/  LDC.64 R12, c[0x0][0x3d8] ;  /* 0x0000f600ff0c7b82 */ /* 0x000e240000000a00 */
[----:B0-----:R-:W-:-:S06]  /*0810*/  IMAD.WIDE.U32 R12, R0, 0x10, R12 ;  /* 0x00000010000c7825 */ /* 0x001fcc00078e000c */
[----:B------:R-:W2:Y:S04]  /*0820*/  LDG.E.128 R12, desc[UR10][R12.64] ;  /* 0x0000000a0c0c7981 */ /* 0x000ea8000c1e1d00 */
[----:B--2---:R2:W-:Y:S02]  /*0830*/  STS.128 [R17], R12 ;  /* 0x0000000c11007388 */ /* 0x0045e40000000c00 */
.L_x_10:
[----:B------:R-:W-:Y:S05]  /*0840*/  BSYNC.RECONVERGENT B0 ;  /* 0x0000000000007941 */ /* 0x000fea0003800200 */
.L_x_8:
[----:B------:R-:W-:Y:S01]  /*0850*/  BAR.SYNC.DEFER_BLOCKING 0x0 ;  /* 0x0000000000007b1d */ /* 0x000fe20000010000 */
[----:B------:R-:W-:Y:S01]  /*0860*/  ISETP.GT.AND P1, PT, R2, 0x4, PT ;  /* 0x000000040200780c */ /* 0x000fe20003f24270 */
[----:B------:R-:W-:Y:S02]  /*0870*/  UIADD3 UR4, UPT, UPT, UR8, 0x2310, URZ ;  /* 0x0000231008047890 */ /* 0x000fe4000fffe0ff */
[----:B------:R-:W-:Y:S02]  /*0880*/  UIADD3 UR5, UPT, UPT, UR8, 0x2970, URZ ;  /* 0x0000297008057890 */ /* 0x000fe4000fffe0ff */
[----:B------:R-:W-:Y:S01]  /*0890*/  UIADD3 UR6, UPT, UPT, UR8, 0x2fd0, URZ ;  /* 0x00002fd008067890 */ /* 0x000fe2000fffe0ff */
[----:B------:R-:W-:Y:S01]  /*08a0*/  BSSY.RECONVERGENT B0, `(.L_x_11) ;  /* 0x000007f000007945 */ /* 0x000fe20003800200 */
[----:B------:R-:W-:Y:S02]  /*08b0*/  UIADD3 UR7, UPT, UPT, UR8, 0x3630, URZ ;  /* 0x0000363008077890 */ /* 0x000fe4000fffe0ff */
[----:B------:R-:W-:-:S02]  /*08c0*/  ULEA UR4, UR9, UR4, 0x18 ;  /* 0x0000000409047291 */ /* 0x000fc4000f8ec0ff */
[----:B------:R-:W-:Y:S02]  /*08d0*/  ULEA UR5, UR9, UR5, 0x18 ;  /* 0x0000000509057291 */ /* 0x000fe4000f8ec0ff */
[----:B------:R-:W-:Y:S02]  /*08e0*/  ULEA UR6, UR9, UR6, 0x18 ;  /* 0x0000000609067291 */ /* 0x000fe4000f8ec0ff */
[----:B------:R-:W-:Y:S01]  /*08f0*/  ULEA UR7, UR9, UR7, 0x18 ;  /* 0x0000000709077291 */ /* 0x000fe2000f8ec0ff */
[C---:B------:R-:W-:Y:S02]  /*0900*/  LEA R6, R3.reuse, UR4, 0x4 ;  /* 0x0000000403067c11 */ /* 0x040fe4000f8e20ff */
[C---:B------:R-:W-:Y:S02]  /*0910*/  LEA R16, R3.reuse, UR5, 0x4 ;  /* 0x0000000503107c11 */ /* 0x040fe4000f8e20ff */
[C---:B------:R-:W-:Y:S02]  /*0920*/  LEA R18, R3.reuse, UR6, 0x4 ;  /* 0x0000000603127c11 */ /* 0x040fe4000f8e20ff */
[----:B------:R-:W-:Y:S01]  /*0930*/  LEA R3, R3, UR7, 0x4 ;  /* 0x0000000703037c11 */ /* 0x000fe2000f8e20ff */
[----:B------:R-:W-:Y:S06]  /*0940*/  @P1 BRA `(.L_x_12) ;  /* 0x0000000000f81947 */ /* 0x000fec0003800000 */
[----:B------:R-:W-:Y:S05]  /*0950*/  @P0 BRA `(.L_x_13) ;  /* 0x0000000000700947 */ /* 0x000fea0003800000 */
[----:B------:R-:W-:-:S13]  /*0960*/  ISETP.NE.AND P0, PT, R2, RZ, PT ;  /* 0x000000ff0200720c */ /* 0x000fda0003f05270 */
[----:B------:R-:W-:Y:S05]  /*0970*/  @!P0 BRA `(.L_x_14) ;  /* 0x0000000000348947 */ /* 0x000fea0003800000 */
[----:B0123--:R-:W0:Y:S01]  /*0980*/  LDS.128 R12, [R5] ;  /* 0x00000000050c7984 */ /* 0x00fe220000000c00 */
[----:B------:R-:W1:Y:S03]  /*0990*/  LDC.64 R20, c[0x0][0x398] ;  /* 0x0000e600ff147b82 */ /* 0x000e660000000a00 */
[----:B------:R-:W2:Y:S01]  /*09a0*/  LDS.64 R22, [R4] ;  /* 0x0000000004167984 */ /* 0x000ea20000000a00 */
[----:B-1----:R-:W-:Y:S02]  /*09b0*/  DMUL R20, R20, 0.25 ;  /* 0x3fd0000014147828 */ /* 0x002fe40000000000 */
[C---:B0----5:R-:W-:Y:S02]  /*09c0*/  DMUL R24, R10.reuse, R12 ;  /* 0x0000000c0a187228 */ /* 0x061fe40000000000 */
[----:B------:R-:W0:Y:S01]  /*09d0*/  LDC.64 R12, c[0x0][0x380] ;  /* 0x0000e000ff0c7b82 */ /* 0x000e220000000a00 */
[----:B------:R-:W-:-:S05]  /*09e0*/  DADD R10, R10, R10 ;  /* 0x000000000a0a7229 */ /* 0x000fca000000000a */
[----:B------:R-:W-:-:S08]  /*09f0*/  DFMA R14, R8, R14, -R24 ;  /* 0x0000000e080e722b */ /* 0x000fd00000000818 */
[----:B--2---:R-:W-:-:S08]  /*0a00*/  DFMA R10, R10, R22, R14 ;  /* 0x000000160a0a722b */ /* 0x004fd0000000000e */
[----:B------:R-:W-:Y:S01]  /*0a10*/  DMUL R10, R20, R10 ;  /* 0x0000000a140a7228 */ /* 0x000fe20000000000 */
[----:B0-----:R-:W-:-:S06]  /*0a20*/  IMAD.WIDE.U32 R12, R0, 0x10, R12 ;  /* 0x00000010000c7825 */ /* 0x001fcc00078e000c */
[----:B------:R0:W-:Y:S01]  /*0a30*/  STG.E.64 desc[UR10][R12.64+0x8], R10 ;  /* 0x0000080a0c007986 */ /* 0x0001e2000c101b0a */
[----:B------:R-:W-:Y:S05]  /*0a40*/  BRA `(.L_x_15) ;  /* 0x0000000400907947 */ /* 0x000fea0003800000 */
.L_x_14:
[----:B0123--:R-:W0:Y:S01]  /*0a50*/  LDS.128 R12, [R5] ;  /* 0x00000000050c7984 */ /* 0x00fe220000000c00 */
[----:B------:R-:W1:Y:S03]  /*0a60*/  LDC.64 R20, c[0x0][0x398] ;  /* 0x0000e600ff147b82 */ /* 0x000e660000000a00 */
[----:B------:R-:W2:Y:S01]  /*0a70*/  LDS.64 R22, [R4] ;  /* 0x0000000004167984 */ /* 0x000ea20000000a00 */
[----:B-1----:R-:W-:Y:S02]  /*0a80*/  DMUL R20, R20, 0.25 ;  /* 0x3fd0000014147828 */ /* 0x002fe40000000000 */
[----:B0----5:R-:W-:Y:S02]  /*0a90*/  DMUL R14, R10, R14 ;  /* 0x0000000e0a0e7228 */ /* 0x021fe40000000000 */
[----:B------:R-:W0:Y:S06]  /*0aa0*/  LDC.64 R10, c[0x0][0x380] ;  /* 0x0000e000ff0a7b82 */ /* 0x000e2c0000000a00 */
[----:B------:R-:W-:-:S02]  /*0ab0*/  DFMA R12, R8, R12, R14 ;  /* 0x0000000c080c722b */ /* 0x000fc4000000000e */
[----:B------:R-:W-:-:S08]  /*0ac0*/  DADD R8, R8, R8 ;  /* 0x0000000008087229 */ /* 0x000fd00000000008 */
[----:B--2---:R-:W-:-:S08]  /*0ad0*/  DFMA R12, R8, R22, R12 ;  /* 0x00000016080c722b */ /* 0x004fd0000000000c */
[----:B------:R-:W-:Y:S01]  /*0ae0*/  DMUL R12, R12, R20 ;  /* 0x000000140c0c7228 */ /* 0x000fe20000000000 */
[----:B0-----:R-:W-:-:S06]  /*0af0*/  IMAD.WIDE.U32 R10, R0, 0x10, R10 ;  /* 0x00000010000a7825 */ /* 0x001fcc00078e000a */
[----:B------:R0:W-:Y:S01]  /*0b00*/  STG.E.64 desc[UR10][R10.64], R12 ;  /* 0x0000000c0a007986 */ /* 0x0001e2000c101b0a */
[----:B------:R-:W-:Y:S05]  /*0b10*/  BRA `(.L_x_15) ;  /* 0x00000004005c7947 */ /* 0x000fea0003800000 */
.L_x_13:
[----:B------:R-:W-:-:S05]  /*0b20*/  IMAD.MOV.U32 R5, RZ, RZ, -0x2 ;  /* 0xfffffffeff057424 */ /* 0x000fca00078e00ff */
[----:B------:R-:W-:-:S05]  /*0b30*/  VIADDMNMX.U32 R5, R2, R5, 0x2, PT ;  /* 0x0000000202057446 */ /* 0x000fca0003800005 */
[----:B---3--:R-:W-:-:S04]  /*0b40*/  IMAD.SHL.U32 R7, R5, 0x4, RZ ;  /* 0x0000000405077824 */ /* 0x008fc800078e00ff */
[----:B------:R-:W3:Y:S02]  /*0b50*/  LDC R4, c[0x2][R7+0x18] ;  /* 0x0080060007047b82 */ /* 0x000ee40000000800 */
[----:B---3--:R-:W-:-:S04]  /*0b60*/  SHF.R.S32.HI R5, RZ, 0x1f, R4 ;  /* 0x0000001fff057819 */ /* 0x008fc80000011404 */
.L_x_29:
[----:B------:R-:W-:Y:S05]  /*0b70*/  BRX R4 -0xb80                                                                                                     (*"BRANCH_TARGETS .L_x_30,.L_x_31,.L_x_32"*) ;  /* 0xfffffff404207949 */ /* 0x000fea000383ffff */
.L_x_31:
[----:B-----5:R-:W3:Y:S01]  /*0b80*/  LDS.64 R8, [R21] ;  /* 0x0000000015087984 */ /* 0x020ee20000000a00 */
[----:B------:R-:W4:Y:S08]  /*0b90*/  LDC.64 R4, c[0x0][0x3a0] ;  /* 0x0000e800ff047b82 */ /* 0x000f300000000a00 */
[----:B012---:R-:W4:Y:S02]  /*0ba0*/  LDC.64 R12, c[0x0][0x3a8] ;  /* 0x0000ea00ff0c7b82 */ /* 0x007f240000000a00 */
[----:B----4-:R-:W-:-:S02]  /*0bb0*/  DMUL R4, R4, R12 ;  /* 0x0000000c04047228 */ /* 0x010fc40000000000 */
[----:B---3--:R-:W-:-:S08]  /*0bc0*/  DADD R8, R8, R8 ;  /* 0x0000000008087229 */ /* 0x008fd00000000008 */
[----:B------:R-:W-:-:S08]  /*0bd0*/  DMUL R4, R4, R8 ;  /* 0x0000000804047228 */ /* 0x000fd00000000000 */
[----:B------:R-:W-:-:S07]  /*0be0*/  DMUL R4, R10, R4 ;  /* 0x000000040a047228 */ /* 0x000fce0000000000 */
[----:B------:R0:W-:Y:S01]  /*0bf0*/  STS.64 [R6+0x8], R4 ;  /* 0x0000080406007388 */ /* 0x0001e20000000a00 */
[----:B------:R-:W-:Y:S05]  /*0c00*/  BRA `(.L_x_15) ;  /* 0x0000000400207947 */ /* 0x000fea0003800000 */
.L_x_30:
[----:B------:R-:W3:Y:S01]  /*0c10*/  LDS.64 R4, [R21] ;  /* 0x0000000015047984 */ /* 0x000ee20000000a00 */
[----:B-----5:R-:W4:Y:S08]  /*0c20*/  LDC.64 R10, c[0x0][0x3a0] ;  /* 0x0000e800ff0a7b82 */ /* 0x020f300000000a00 */
[----:B012---:R-:W4:Y:S02]  /*0c30*/  LDC.64 R12, c[0x0][0x3a8] ;  /* 0x0000ea00ff0c7b82 */ /* 0x007f240000000a00 */
[----:B----4-:R-:W-:-:S02]  /*0c40*/  DMUL R10, R10, R12 ;  /* 0x0000000c0a0a7228 */ /* 0x010fc40000000000 */
[----:B---3--:R-:W-:-:S08]  /*0c50*/  DADD R4, R4, R4 ;  /* 0x0000000004047229 */ /* 0x008fd00000000004 */
[----:B------:R-:W-:-:S08]  /*0c60*/  DMUL R4, R10, R4 ;  /* 0x000000040a047228 */ /* 0x000fd00000000000 */
[----:B------:R-:W-:-:S07]  /*0c70*/  DMUL R4, R8, R4 ;  /* 0x0000000408047228 */ /* 0x000fce0000000000 */
[----:B------:R0:W-:Y:S01]  /*0c80*/  STS.64 [R6], R4 ;  /* 0x0000000406007388 */ /* 0x0001e20000000a00 */
[----:B------:R-:W-:Y:S05]  /*0c90*/  BRA `(.L_x_15) ;  /* 0x0000000000fc7947 */ /* 0x000fea0003800000 */
.L_x_32:
[----:B------:R-:W3:Y:S01]  /*0ca0*/  LDS.64 R4, [R19] ;  /* 0x0000000013047984 */ /* 0x000ee20000000a00 */
[----:B012---:R-:W0:Y:S01]  /*0cb0*/  LDC.64 R12, c[0x0][0x3b8] ;  /* 0x0000ee00ff0c7b82 */ /* 0x007e220000000a00 */
[----:B------:R-:W0:Y:S01]  /*0cc0*/  LDCU.64 UR4, c[0x0][0x3a0] ;  /* 0x00007400ff0477ac */ /* 0x000e220008000a00 */
[----:B---3-5:R-:W-:Y:S02]  /*0cd0*/  DADD R10, R4, R4 ;  /* 0x00000000040a7229 */ /* 0x028fe40000000004 */
[----:B0-----:R-:W-:-:S08]  /*0ce0*/  DMUL R4, R12, UR4 ;  /* 0x000000040c047c28 */ /* 0x001fd00008000000 */
[----:B------:R-:W-:-:S08]  /*0cf0*/  DMUL R4, R4, R10 ;  /* 0x0000000a04047228 */ /* 0x000fd00000000000 */
[----:B------:R-:W-:-:S07]  /*0d00*/  DMUL R4, R8, R4 ;  /* 0x0000000408047228 */ /* 0x000fce0000000000 */
[----:B------:R0:W-:Y:S01]  /*0d10*/  STS.64 [R16], R4 ;  /* 0x0000000410007388 */ /* 0x0001e20000000a00 */
[----:B------:R-:W-:Y:S05]  /*0d20*/  BRA `(.L_x_15) ;  /* 0x0000000000d87947 */ /* 0x000fea0003800000 */
.L_x_12:
[----:B------:R-:W-:-:S13]  /*0d30*/  ISETP.GT.AND P0, PT, R2, 0x6, PT ;  /* 0x000000060200780c */ /* 0x000fda0003f04270 */
[----:B------:R-:W-:Y:S05]  /*0d40*/  @P0 BRA `(.L_x_16) ;  /* 0x0000000000500947 */ /* 0x000fea0003800000 */
[----:B------:R-:W-:-:S13]  /*0d50*/  ISETP.NE.AND P0, PT, R2, 0x5, PT ;  /* 0x000000050200780c */ /* 0x000fda0003f05270 */
[----:B------:R-:W-:Y:S05]  /*0d60*/  @!P0 BRA `(.L_x_17) ;  /* 0x0000000000248947 */ /* 0x000fea0003800000 */
[----:B------:R-:W4:Y:S01]  /*0d70*/  LDS.64 R4, [R17] ;  /* 0x0000000011047984 */ /* 0x000f220000000a00 */
[----:B0123--:R-:W0:Y:S01]  /*0d80*/  LDC.64 R12, c[0x0][0x3d0] ;  /* 0x0000f400ff0c7b82 */ /* 0x00fe220000000a00 */
[----:B------:R-:W0:Y:S01]  /*0d90*/  LDCU.64 UR4, c[0x0][0x3c8] ;  /* 0x00007900ff0477ac */ /* 0x000e220008000a00 */
[----:B----45:R-:W-:Y:S02]  /*0da0*/  DADD R10, R4, R4 ;  /* 0x00000000040a7229 */ /* 0x030fe40000000004 */
[----:B0-----:R-:W-:-:S08]  /*0db0*/  DMUL R4, R12, UR4 ;  /* 0x000000040c047c28 */ /* 0x001fd00008000000 */
[----:B------:R-:W-:-:S08]  /*0dc0*/  DMUL R4, R4, R10 ;  /* 0x0000000a04047228 */ /* 0x000fd00000000000 */
[----:B------:R-:W-:-:S07]  /*0dd0*/  DMUL R4, R8, R4 ;  /* 0x0000000408047228 */ /* 0x000fce0000000000 */
[----:B------:R0:W-:Y:S01]  /*0de0*/  STS.64 [R18], R4 ;  /* 0x0000000412007388 */ /* 0x0001e20000000a00 */
[----:B------:R-:W-:Y:S05]  /*0df0*/  BRA `(.L_x_15) ;  /* 0x0000000000a47947 */ /* 0x000fea0003800000 */
.L_x_17:
[----:B------:R-:W4:Y:S01]  /*0e00*/  LDS.64 R4, [R19] ;  /* 0x0000000013047984 */ /* 0x000f220000000a00 */
[----:B-----5:R-:W0:Y:S01]  /*0e10*/  LDC.64 R8, c[0x0][0x3b8] ;  /* 0x0000ee00ff087b82 */ /* 0x020e220000000a00 */
[----:B------:R-:W0:Y:S02]  /*0e20*/  LDCU.64 UR4, c[0x0][0x3a0] ;  /* 0x00007400ff0477ac */ /* 0x000e240008000a00 */
[----:B0-----:R-:W-:Y:S02]  /*0e30*/  DMUL R8, R8, UR4 ;  /* 0x0000000408087c28 */ /* 0x001fe40008000000 */
[----:B----4-:R-:W-:-:S08]  /*0e40*/  DADD R4, R4, R4 ;  /* 0x0000000004047229 */ /* 0x010fd00000000004 */
[----:B------:R-:W-:-:S08]  /*0e50*/  DMUL R4, R4, R8 ;  /* 0x0000000804047228 */ /* 0x000fd00000000000 */
[----:B------:R-:W-:-:S07]  /*0e60*/  DMUL R4, R10, R4 ;  /* 0x000000040a047228 */ /* 0x000fce0000000000 */
[----:B------:R4:W-:Y:S01]  /*0e70*/  STS.64 [R16+0x8], R4 ;  /* 0x0000080410007388 */ /* 0x0009e20000000a00 */
[----:B------:R-:W-:Y:S05]  /*0e80*/  BRA `(.L_x_15) ;  /* 0x0000000000807947 */ /* 0x000fea0003800000 */
.L_x_16:
[----:B------:R-:W-:-:S05]  /*0e90*/  IMAD.MOV.U32 R5, RZ, RZ, -0x7 ;  /* 0xfffffff9ff057424 */ /* 0x000fca00078e00ff */
[----:B------:R-:W-:-:S05]  /*0ea0*/  VIADDMNMX.U32 R4, R2, R5, 0x2, PT ;  /* 0x0000000202047446 */ /* 0x000fca0003800005 */
[----:B0123--:R-:W-:-:S04]  /*0eb0*/  IMAD.SHL.U32 R12, R4, 0x4, RZ ;  /* 0x00000004040c7824 */ /* 0x00ffc800078e00ff */
[----:B------:R-:W0:Y:S02]  /*0ec0*/  LDC R4, c[0x2][R12+0x24] ;  /* 0x008009000c047b82 */ /* 0x000e240000000800 */
[----:B0-----:R-:W-:-:S04]  /*0ed0*/  SHF.R.S32.HI R5, RZ, 0x1f, R4 ;  /* 0x0000001fff057819 */ /* 0x001fc80000011404 */
.L_x_33:
[----:B------:R-:W-:Y:S05]  /*0ee0*/  BRX R4 -0xef0                                                                                                     (*"BRANCH_TARGETS .L_x_34,.L_x_35,.L_x_36"*) ;  /* 0xfffffff004447949 */ /* 0x000fea000383ffff */
.L_x_35:
[----:B------:R-:W0:Y:S01]  /*0ef0*/  LDS.64 R4, [R7] ;  /* 0x0000000007047984 */ /* 0x000e220000000a00 */
[----:B------:R-:W1:Y:S01]  /*0f00*/  LDC.64 R12, c[0x0][0x3e0] ;  /* 0x0000f800ff0c7b82 */ /* 0x000e620000000a00 */
[----:B------:R-:W1:Y:S01]  /*0f10*/  LDCU.64 UR4, c[0x0][0x3c8] ;  /* 0x00007900ff0477ac */ /* 0x000e620008000a00 */
[----:B0----5:R-:W-:Y:S02]  /*0f20*/  DADD R10, R4, R4 ;  /* 0x00000000040a7229 */ /* 0x021fe40000000004 */
[----:B-1----:R-:W-:-:S08]  /*0f30*/  DMUL R4, R12, UR4 ;  /* 0x000000040c047c28 */ /* 0x002fd00008000000 */
[----:B------:R-:W-:-:S08]  /*0f40*/  DMUL R4, R4, R10 ;  /* 0x0000000a04047228 */ /* 0x000fd00000000000 */
[----:B------:R-:W-:-:S07]  /*0f50*/  DMUL R4, R8, R4 ;  /* 0x0000000408047228 */ /* 0x000fce0000000000 */
[----:B------:R1:W-:Y:S01]  /*0f60*/  STS.64 [R3], R4 ;  /* 0x0000000403007388 */ /* 0x0003e20000000a00 */
[----:B------:R-:W-:Y:S05]  /*0f70*/  BRA `(.L_x_15) ;  /* 0x0000000000447947 */ /* 0x000fea0003800000 */
.L_x_34:
[----:B------:R-:W0:Y:S01]  /*0f80*/  LDS.64 R4, [R17] ;  /* 0x0000000011047984 */ /* 0x000e220000000a00 */
[----:B-----5:R-:W1:Y:S01]  /*0f90*/  LDC.64 R8, c[0x0][0x3d0] ;  /* 0x0000f400ff087b82 */ /* 0x020e620000000a00 */
[----:B------:R-:W1:Y:S02]  /*0fa0*/  LDCU.64 UR4, c[0x0][0x3c8] ;  /* 0x00007900ff0477ac */ /* 0x000e640008000a00 */
[----:B-1----:R-:W-:Y:S02]  /*0fb0*/  DMUL R8, R8, UR4 ;  /* 0x0000000408087c28 */ /* 0x002fe40008000000 */
[----:B0-----:R-:W-:-:S08]  /*0fc0*/  DADD R4, R4, R4 ;  /* 0x0000000004047229 */ /* 0x001fd00000000004 */
[----:B------:R-:W-:-:S08]  /*0fd0*/  DMUL R4, R8, R4 ;  /* 0x0000000408047228 */ /* 0x000fd00000000000 */
[----:B------:R-:W-:-:S07]  /*0fe0*/  DMUL R4, R10, R4 ;  /* 0x000000040a047228 */ /* 0x000fce0000000000 */
[----:B------:R2:W-:Y:S01]  /*0ff0*/  STS.64 [R18+0x8], R4 ;  /* 0x0000080412007388 */ /* 0x0005e20000000a00 */
[----:B------:R-:W-:Y:S05]  /*1000*/  BRA `(.L_x_15) ;  /* 0x0000000000207947 */ /* 0x000fea0003800000 */
.L_x_36:
[----:B------:R-:W0:Y:S01]  /*1010*/  LDS.64 R4, [R7] ;  /* 0x0000000007047984 */ /* 0x000e220000000a00 */
[----:B-----5:R-:W1:Y:S01]  /*1020*/  LDC.64 R8, c[0x0][0x3e0] ;  /* 0x0000f800ff087b82 */ /* 0x020e620000000a00 */
[----:B------:R-:W1:Y:S02]  /*1030*/  LDCU.64 UR4, c[0x0][0x3c8] ;  /* 0x00007900ff0477ac */ /* 0x000e640008000a00 */
[----:B-1----:R-:W-:Y:S02]  /*1040*/  DMUL R8, R8, UR4 ;  /* 0x0000000408087c28 */ /* 0x002fe40008000000 */
[----:B0-----:R-:W-:-:S08]  /*1050*/  DADD R4, R4, R4 ;  /* 0x0000000004047229 */ /* 0x001fd00000000004 */
[----:B------:R-:W-:-:S08]  /*1060*/  DMUL R4, R8, R4 ;  /* 0x0000000408047228 */ /* 0x000fd00000000000 */
[----:B------:R-:W-:-:S07]  /*1070*/  DMUL R4, R10, R4 ;  /* 0x000000040a047228 */ /* 0x000fce0000000000 */
[----:B------:R0:W-:Y:S04]  /*1080*/  STS.64 [R3+0x8], R4 ;  /* 0x0000080403007388 */ /* 0x0001e80000000a00 */
.L_x_15:
[----:B------:R-:W-:Y:S05]  /*1090*/  BSYNC.RECONVERGENT B0 ;  /* 0x0000000000007941 */ /* 0x000fea0003800200 */
.L_x_11:
[----:B------:R-:W-:Y:S01]  /*10a0*/  BAR.SYNC.DEFER_BLOCKING 0x0 ;  /* 0x0000000000007b1d */ /* 0x000fe20000010000 */
[----:B------:R-:W-:-:S13]  /*10b0*/  ISETP.NE.AND P0, PT, R2, 0x1, PT ;  /* 0x000000010200780c */ /* 0x000fda0003f05270 */
[----:B------:R-:W-:Y:S05]  /*10c0*/  @!P0 BRA `(.L_x_18) ;  /* 0x0000000000448947 */ /* 0x000fea0003800000 */
[----:B------:R-:W-:-:S13]  /*10d0*/  ISETP.NE.AND P0, PT, R2, RZ, PT ;  /* 0x000000ff0200720c */ /* 0x000fda0003f05270 */
[----:B------:R-:W-:Y:S05]  /*10e0*/  @P0 EXIT ;  /* 0x000000000000094d */ /* 0x000fea0003800000 */
[----:B------:R-:W5:Y:S01]  /*10f0*/  LDC.64 R8, c[0x0][0x3f8] ;  /* 0x0000fe00ff087b82 */ /* 0x000f620000000a00 */
[----:B0--3--:R-:W-:Y:S04]  /*1100*/  LDS.64 R6, [R6] ;  /* 0x0000000006067984 */ /* 0x009fe80000000a00 */
[----:B--2-4-:R-:W0:Y:S03]  /*1110*/  LDS.64 R16, [R16] ;  /* 0x0000000010107984 */ /* 0x014e260000000a00 */
[----:B------:R-:W2:Y:S01]  /*1120*/  LDC.64 R10, c[0x0][0x388] ;  /* 0x0000e200ff0a7b82 */ /* 0x000ea20000000a00 */
[----:B------:R-:W3:Y:S04]  /*1130*/  LDS.64 R18, [R18] ;  /* 0x0000000012127984 */ /* 0x000ee80000000a00 */
[----:B-1----:R-:W1:Y:S01]  /*1140*/  LDS.64 R2, [R3] ;  /* 0x0000000003027984 */ /* 0x002e620000000a00 */
[----:B-----5:R-:W-:-:S06]  /*1150*/  IMAD.WIDE.U32 R8, R0, 0x8, R8 ;  /* 0x0000000800087825 */ /* 0x020fcc00078e0008 */
[----:B------:R-:W4:Y:S01]  /*1160*/  LDG.E.64 R8, desc[UR10][R8.64] ;  /* 0x0000000a08087981 */ /* 0x000f22000c1e1b00 */
[----:B--2---:R-:W-:Y:S01]  /*1170*/  IMAD.WIDE.U32 R10, R0, 0x10, R10 ;  /* 0x00000010000a7825 */ /* 0x004fe200078e000a */
[----:B0-----:R-:W-:-:S08]  /*1180*/  DADD R4, R6, R16 ;  /* 0x0000000006047229 */ /* 0x001fd00000000010 */
[----:B---3--:R-:W-:-:S08]  /*1190*/  DADD R4, R4, R18 ;  /* 0x0000000004047229 */ /* 0x008fd00000000012 */
[----:B-1----:R-:W-:-:S08]  /*11a0*/  DADD R4, R4, R2 ;  /* 0x0000000004047229 */ /* 0x002fd00000000002 */
[----:B----4-:R-:W-:-:S07]  /*11b0*/  DMUL R4, R4, R8 ;  /* 0x0000000804047228 */ /* 0x010fce0000000000 */
[----:B------:R-:W-:Y:S01]  /*11c0*/  STG.E.64 desc[UR10][R10.64], R4 ;  /* 0x000000040a007986 */ /* 0x000fe2000c101b0a */
[----:B------:R-:W-:Y:S05]  /*11d0*/  EXIT ;  /* 0x000000000000794d */ /* 0x000fea0003800000 */
.L_x_18:
[----:B012-4-:R-:W0:Y:S01]  /*11e0*/  LDC.64 R4, c[0x0][0x3f8] ;  /* 0x0000fe00ff047b82 */ /* 0x017e220000000a00 */
[----:B------:R-:W-:Y:S04]  /*11f0*/  LDS.64 R16, [R16+0x8] ;  /* 0x0000080010107984 */ /* 0x000fe80000000a00 */
[----:B------:R-:W-:Y:S03]  /*1200*/  LDS.64 R18, [R18+0x8] ;  /* 0x0000080012127984 */ /* 0x000fe60000000a00 */
[----:B------:R-:W1:Y:S01]  /*1210*/  LDC.64 R10, c[0x0][0x388] ;  /* 0x0000e200ff0a7b82 */ /* 0x000e620000000a00 */
[----:B------:R-:W-:Y:S01]  /*1220*/  LDS.64 R2, [R3+0x8] ;  /* 0x0000080003027984 */ /* 0x000fe20000000a00 */
[----:B0-----:R-:W-:-:S03]  /*1230*/  IMAD.WIDE.U32 R8, R0, 0x8, R4 ;  /* 0x0000000800087825 */ /* 0x001fc600078e0004 */
[----:B------:R-:W0:Y:S04]  /*1240*/  LDS.64 R4, [R6+0x8] ;  /* 0x0000080006047984 */ /* 0x000e280000000a00 */
[----:B------:R-:W2:Y:S01]  /*1250*/  LDG.E.64 R8, desc[UR10][R8.64] ;  /* 0x0000000a08087981 */ /* 0x000ea2000c1e1b00 */
[----:B-1----:R-:W-:Y:S01]  /*1260*/  IMAD.WIDE.U32 R10, R0, 0x10, R10 ;  /* 0x00000010000a7825 */ /* 0x002fe200078e000a */
[----:B0-----:R-:W-:-:S08]  /*1270*/  DADD R4, R4, R16 ;  /* 0x0000000004047229 */ /* 0x001fd00000000010 */
[----:B------:R-:W-:-:S08]  /*1280*/  DADD R4, R4, R18 ;  /* 0x0000000004047229 */ /* 0x000fd00000000012 */
[----:B------:R-:W-:-:S08]  /*1290*/  DADD R4, R4, R2 ;  /* 0x0000000004047229 */ /* 0x000fd00000000002 */
[----:B--2---:R-:W-:-:S07]  /*12a0*/  DMUL R4, R4, R8 ;  /* 0x0000000804047228 */ /* 0x004fce0000000000 */
[----:B------:R-:W-:Y:S01]  /*12b0*/  STG.E.64 desc[UR10][R10.64+0x8], R4 ;  /* 0x000008040a007986 */ /* 0x000fe2000c101b0a */
[----:B------:R-:W-:Y:S05]  /*12c0*/  EXIT ;  /* 0x000000000000794d */ /* 0x000fea0003800000 */
        .type           $_Z26get_GNLSE_nonlinearity_airP7double2S0_PKS_dddS2_dS2_ddS2_dS2_jPKd$__internal_accurate_pow,@function
        .size           $_Z26get_GNLSE_nonlinearity_airP7double2S0_PKS_dddS2_dS2_ddS2_dS2_jPKd$__internal_accurate_pow,(.L_x_37 - $_Z26get_GNLSE_nonlinearity_airP7double2S0_PKS_dddS2_dS2_ddS2_dS2_jPKd$__internal_accurate_pow)
$_Z26get_GNLSE_nonlinearity_airP7double2S0_PKS_dddS2_dS2_ddS2_dS2_jPKd$__internal_accurate_pow:
[----:B------:R-:W-:Y:S01]  /*12d0*/  ISETP.GT.U32.AND P0, PT, R29, 0xfffff, PT ;  /* 0x000fffff1d00780c */ /* 0x000fe20003f04070 */
[----:B------:R-:W-:Y:S01]  /*12e0*/  IMAD.MOV.U32 R6, RZ, RZ, R12 ;  /* 0x000000ffff067224 */ /* 0x000fe200078e000c */
[----:B------:R-:W-:Y:S01]  /*12f0*/  UMOV UR4, 0x7d2cafe2 ;  /* 0x7d2cafe200047882 */ /* 0x000fe20000000000 */
[----:B------:R-:W-:Y:S01]  /*1300*/  IMAD.MOV.U32 R7, RZ, RZ, R29 ;  /* 0x000000ffff077224 */ /* 0x000fe200078e001d */
[----:B------:R-:W-:Y:S01]  /*1310*/  UMOV UR5, 0x3eb0f5ff ;  /* 0x3eb0f5ff00057882 */ /* 0x000fe20000000000 */
[----:B------:R-:W-:Y:S01]  /*1320*/  IMAD.MOV.U32 R14, RZ, RZ, RZ ;  /* 0x000000ffff0e7224 */ /* 0x000fe200078e00ff */
[----:B------:R-:W-:Y:S01]  /*1330*/  UMOV UR6, 0x3b39803f ;  /* 0x3b39803f00067882 */ /* 0x000fe20000000000 */
[----:B------:R-:W-:-:S06]  /*1340*/  UMOV UR7, 0x3c7abc9e ;  /* 0x3c7abc9e00077882 */ /* 0x000fcc0000000000 */
[----:B------:R-:W-:Y:S01]  /*1350*/  @!P0 DMUL R18, R6, 1.80143985094819840000e+16 ;  /* 0x4350000006128828 */ /* 0x000fe20000000000 */
[--C-:B------:R-:W-:Y:S01]  /*1360*/  IMAD.MOV.U32 R6, RZ, RZ, R29.reuse ;  /* 0x000000ffff067224 */ /* 0x100fe200078e001d */
[----:B------:R-:W-:-:S08]  /*1370*/  SHF.R.U32.HI R29, RZ, 0x14, R29 ;  /* 0x00000014ff1d7819 */ /* 0x000fd0000001161d */
[----:B------:R-:W-:Y:S01]  /*1380*/  @!P0 IMAD.MOV.U32 R6, RZ, RZ, R19 ;  /* 0x000000ffff068224 */ /* 0x000fe200078e0013 */
[----:B------:R-:W-:-:S04]  /*1390*/  @!P0 LEA.HI R29, R19, 0xffffffca, RZ, 0xc ;  /* 0xffffffca131d8811 */ /* 0x000fc800078f60ff */
[----:B------:R-:W-:-:S04]  /*13a0*/  LOP3.LUT R6, R6, 0x800fffff, RZ, 0xc0, !PT ;  /* 0x800fffff06067812 */ /* 0x000fc800078ec0ff */
[----:B------:R-:W-:Y:S01]  /*13b0*/  LOP3.LUT R7, R6, 0x3ff00000, RZ, 0xfc, !PT ;  /* 0x3ff0000006077812 */ /* 0x000fe200078efcff */
[----:B------:R-:W-:Y:S02]  /*13c0*/  IMAD.MOV.U32 R6, RZ, RZ, R12 ;  /* 0x000000ffff067224 */ /* 0x000fe400078e000c */
[----:B------:R-:W-:Y:S01]  /*13d0*/  @!P0 IMAD.MOV.U32 R6, RZ, RZ, R18 ;  /* 0x000000ffff068224 */ /* 0x000fe200078e0012 */
[----:B------:R-:W-:-:S13]  /*13e0*/  ISETP.GE.U32.AND P1, PT, R7, 0x3ff6a09f, PT ;  /* 0x3ff6a09f0700780c */ /* 0x000fda0003f26070 */
[----:B------:R-:W-:-:S04]  /*13f0*/  @P1 VIADD R13, R7, 0xfff00000 ;  /* 0xfff00000070d1836 */ /* 0x000fc80000000000 */
[----:B------:R-:W-:-:S06]  /*1400*/  @P1 IMAD.MOV.U32 R7, RZ, RZ, R13 ;  /* 0x000000ffff071224 */ /* 0x000fcc00078e000d */
[C---:B------:R-:W-:Y:S02]  /*1410*/  DADD R16, R6.reuse, 1 ;  /* 0x3ff0000006107429 */ /* 0x040fe40000000000 */
[----:B------:R-:W-:-:S04]  /*1420*/  DADD R6, R6, -1 ;  /* 0xbff0000006067429 */ /* 0x000fc80000000000 */
[----:B------:R-:W0:Y:S02]  /*1430*/  MUFU.RCP64H R15, R17 ;  /* 0x00000011000f7308 */ /* 0x000e240000001800 */
[----:B0-----:R-:W-:-:S08]  /*1440*/  DFMA R12, -R16, R14, 1 ;  /* 0x3ff00000100c742b */ /* 0x001fd0000000010e */
[----:B------:R-:W-:-:S08]  /*1450*/  DFMA R12, R12, R12, R12 ;  /* 0x0000000c0c0c722b */ /* 0x000fd0000000000c */
[----:B------:R-:W-:Y:S01]  /*1460*/  DFMA R14, R14, R12, R14 ;  /* 0x0000000c0e0e722b */ /* 0x000fe2000000000e */
[----:B------:R-:W-:Y:S02]  /*1470*/  IMAD.MOV.U32 R12, RZ, RZ, 0x41ad3b5a ;  /* 0x41ad3b5aff0c7424 */ /* 0x000fe400078e00ff */
[----:B------:R-:W-:-:S05]  /*1480*/  IMAD.MOV.U32 R13, RZ, RZ, 0x3ed0f5d2 ;  /* 0x3ed0f5d2ff0d7424 */ /* 0x000fca00078e00ff */
[----:B------:R-:W-:-:S08]  /*1490*/  DMUL R24, R6, R14 ;  /* 0x0000000e06187228 */ /* 0x000fd00000000000 */
[----:B------:R-:W-:-:S08]  /*14a0*/  DFMA R24, R6, R14, R24 ;  /* 0x0000000e0618722b */ /* 0x000fd00000000018 */
[----:B------:R-:W-:-:S08]  /*14b0*/  DMUL R20, R24, R24 ;  /* 0x0000001818147228 */ /* 0x000fd00000000000 */
[----:B------:R-:W-:Y:S01]  /*14c0*/  DFMA R12, R20, UR4, R12 ;  /* 0x00000004140c7c2b */ /* 0x000fe2000800000c */
[----:B------:R-:W-:Y:S01]  /*14d0*/  UMOV UR4, 0x75488a3f ;  /* 0x75488a3f00047882 */ /* 0x000fe20000000000 */
[----:B------:R-:W-:-:S06]  /*14e0*/  UMOV UR5, 0x3ef3b20a ;  /* 0x3ef3b20a00057882 */ /* 0x000fcc0000000000 */
[----:B------:R-:W-:Y:S01]  /*14f0*/  DFMA R16, R20, R12, UR4 ;  /* 0x0000000414107e2b */ /* 0x000fe2000800000c */
[----:B------:R-:W-:Y:S01]  /*1500*/  UMOV UR4, 0xe4faecd5 ;  /* 0xe4faecd500047882 */ /* 0x000fe20000000000 */
[----:B------:R-:W-:Y:S01]  /*1510*/  UMOV UR5, 0x3f1745cd ;  /* 0x3f1745cd00057882 */ /* 0x000fe20000000000 */
[----:B------:R-:W-:-:S05]  /*1520*/  DADD R12, R6, -R24 ;  /* 0x00000000060c7229 */ /* 0x000fca0000000818 */
[----:B------:R-:W-:Y:S01]  /*1530*/  DFMA R16, R20, R16, UR4 ;  /* 0x0000000414107e2b */ /* 0x000fe20008000010 */
[----:B------:R-:W-:Y:S01]  /*1540*/  UMOV UR4, 0x258a578b ;  /* 0x258a578b00047882 */ /* 0x000fe20000000000 */
[----:B------:R-:W-:Y:S01]  /*1550*/  UMOV UR5, 0x3f3c71c7 ;  /* 0x3f3c71c700057882 */ /* 0x000fe20000000000 */
[----:B------:R-:W-:-:S05]  /*1560*/  DADD R12, R12, R12 ;  /* 0x000000000c0c7229 */ /* 0x000fca000000000c */
[----:B------:R-:W-:Y:S01]  /*1570*/  DFMA R16, R20, R16, UR4 ;  /* 0x0000000414107e2b */ /* 0x000fe20008000010 */
[----:B------:R-:W-:Y:S01]  /*1580*/  UMOV UR4, 0x9242b910 ;  /* 0x9242b91000047882 */ /* 0x000fe20000000000 */
[----:B------:R-:W-:Y:S01]  /*1590*/  UMOV UR5, 0x3f624924 ;  /* 0x3f62492400057882 */ /* 0x000fe20000000000 */
[----:B------:R-:W-:-:S05]  /*15a0*/  DFMA R12, R6, -R24, R12 ;  /* 0x80000018060c722b */ /* 0x000fca000000000c */
[----:B------:R-:W-:Y:S01]  /*15b0*/  DFMA R16, R20, R16, UR4 ;  /* 0x0000000414107e2b */ /* 0x000fe20008000010 */
[----:B------:R-:W-:Y:S01]  /*15c0*/  UMOV UR4, 0x99999dfb ;  /* 0x99999dfb00047882 */ /* 0x000fe20000000000 */
[----:B------:R-:W-:Y:S01]  /*15d0*/  UMOV UR5, 0x3f899999 ;  /* 0x3f89999900057882 */ /* 0x000fe20000000000 */
[----:B------:R-:W-:-:S05]  /*15e0*/  DMUL R12, R14, R12 ;  /* 0x0000000c0e0c7228 */ /* 0x000fca0000000000 */
[----:B------:R-:W-:Y:S01]  /*15f0*/  DFMA R16, R20, R16, UR4 ;  /* 0x0000000414107e2b */ /* 0x000fe20008000010 */
[----:B------:R-:W-:Y:S01]  /*1600*/  UMOV UR4, 0x55555555 ;  /* 0x5555555500047882 */ /* 0x000fe20000000000 */
[----:B------:R-:W-:-:S03]  /*1610*/  UMOV UR5, 0x3fb55555 ;  /* 0x3fb5555500057882 */ /* 0x000fc60000000000 */
[----:B------:R-:W-:Y:S02]  /*1620*/  VIADD R19, R13, 0x100000 ;  /* 0x001000000d137836 */ /* 0x000fe40000000000 */
[----:B------:R-:W-:Y:S01]  /*1630*/  IMAD.MOV.U32 R18, RZ, RZ, R12 ;  /* 0x000000ffff127224 */ /* 0x000fe200078e000c */
[----:B------:R-:W-:-:S08]  /*1640*/  DFMA R6, R20, R16, UR4 ;  /* 0x0000000414067e2b */ /* 0x000fd00008000010 */
[----:B------:R-:W-:Y:S01]  /*1650*/  DADD R14, -R6, UR4 ;  /* 0x00000004060e7e29 */ /* 0x000fe20008000100 */
[----:B------:R-:W-:Y:S01]  /*1660*/  UMOV UR4, 0xb9e7b0 ;  /* 0x00b9e7b000047882 */ /* 0x000fe20000000000 */
[----:B------:R-:W-:-:S06]  /*1670*/  UMOV UR5, 0x3c46a4cb ;  /* 0x3c46a4cb00057882 */ /* 0x000fcc0000000000 */
[----:B------:R-:W-:Y:S02]  /*1680*/  DFMA R14, R20, R16, R14 ;  /* 0x00000010140e722b */ /* 0x000fe4000000000e */
[----:B------:R-:W-:-:S06]  /*1690*/  DMUL R16, R24, R24 ;  /* 0x0000001818107228 */ /* 0x000fcc0000000000 */
[----:B------:R-:W-:Y:S01]  /*16a0*/  DADD R14, R14, -UR4 ;  /* 0x800000040e0e7e29 */ /* 0x000fe20008000000 */
[----:B------:R-:W-:Y:S01]  /*16b0*/  UMOV UR4, 0x80000000 ;  /* 0x8000000000047882 */ /* 0x000fe20000000000 */
[----:B------:R-:W-:Y:S01]  /*16c0*/  DFMA R20, R24, R24, -R16 ;  /* 0x000000181814722b */ /* 0x000fe20000000810 */
[----:B------:R-:W-:-:S07]  /*16d0*/  UMOV UR5, 0x43300000 ;  /* 0x4330000000057882 */ /* 0x000fce0000000000 */
[C---:B------:R-:W-:Y:S02]  /*16e0*/  DFMA R18, R24.reuse, R18, R20 ;  /* 0x000000121812722b */ /* 0x040fe40000000014 */
[----:B------:R-:W-:-:S08]  /*16f0*/  DMUL R20, R24, R16 ;  /* 0x0000001018147228 */ /* 0x000fd00000000000 */
[----:B------:R-:W-:-:S08]  /*1700*/  DFMA R22, R24, R16, -R20 ;  /* 0x000000101816722b */ /* 0x000fd00000000814 */
[----:B------:R-:W-:Y:S02]  /*1710*/  DFMA R22, R12, R16, R22 ;  /* 0x000000100c16722b */ /* 0x000fe40000000016 */
[----:B------:R-:W-:-:S06]  /*1720*/  DADD R16, R6, R14 ;  /* 0x0000000006107229 */ /* 0x000fcc000000000e */
[----:B------:R-:W-:Y:S02]  /*1730*/  DFMA R18, R24, R18, R22 ;  /* 0x000000121812722b */ /* 0x000fe40000000016 */
[----:B------:R-:W-:-:S08]  /*1740*/  DADD R22, R6, -R16 ;  /* 0x0000000006167229 */ /* 0x000fd00000000810 */
[----:B------:R-:W-:Y:S02]  /*1750*/  DADD R22, R14, R22 ;  /* 0x000000000e167229 */ /* 0x000fe40000000016 */
[----:B------:R-:W-:-:S08]  /*1760*/  DMUL R14, R16, R20 ;  /* 0x00000014100e7228 */ /* 0x000fd00000000000 */
[----:B------:R-:W-:-:S08]  /*1770*/  DFMA R6, R16, R20, -R14 ;  /* 0x000000141006722b */ /* 0x000fd0000000080e */
[----:B------:R-:W-:-:S08]  /*1780*/  DFMA R6, R16, R18, R6 ;  /* 0x000000121006722b */ /* 0x000fd00000000006 */
[----:B------:R-:W-:-:S08]  /*1790*/  DFMA R22, R22, R20, R6 ;  /* 0x000000141616722b */ /* 0x000fd00000000006 */
[----:B------:R-:W-:-:S08]  /*17a0*/  DADD R16, R14, R22 ;  /* 0x000000000e107229 */ /* 0x000fd00000000016 */
[--C-:B------:R-:W-:Y:S02]  /*17b0*/  DADD R6, R24, R16.reuse ;  /* 0x0000000018067229 */ /* 0x100fe40000000010 */
[----:B------:R-:W-:-:S06]  /*17c0*/  DADD R14, R14, -R16 ;  /* 0x000000000e0e7229 */ /* 0x000fcc0000000810 */
[----:B------:R-:W-:Y:S02]  /*17d0*/  DADD R24, R24, -R6 ;  /* 0x0000000018187229 */ /* 0x000fe40000000806 */
[----:B------:R-:W-:-:S06]  /*17e0*/  DADD R14, R22, R14 ;  /* 0x00000000160e7229 */ /* 0x000fcc000000000e */
[----:B------:R-:W-:Y:S01]  /*17f0*/  DADD R24, R16, R24 ;  /* 0x0000000010187229 */ /* 0x000fe20000000018 */
[C---:B------:R-:W-:Y:S02]  /*1800*/  VIADD R16, R29.reuse, 0xfffffc01 ;  /* 0xfffffc011d107836 */ /* 0x040fe40000000000 */
[----:B------:R-:W-:-:S05]  /*1810*/  @P1 VIADD R16, R29, 0xfffffc02 ;  /* 0xfffffc021d101836 */ /* 0x000fca0000000000 */
[----:B------:R-:W-:-:S08]  /*1820*/  DADD R14, R14, R24 ;  /* 0x000000000e0e7229 */ /* 0x000fd00000000018 */
[----:B------:R-:W-:Y:S01]  /*1830*/  DADD R18, R12, R14 ;  /* 0x000000000c127229 */ /* 0x000fe2000000000e */
[----:B------:R-:W-:Y:S01]  /*1840*/  LOP3.LUT R14, R16, 0x80000000, RZ, 0x3c, !PT ;  /* 0x80000000100e7812 */ /* 0x000fe200078e3cff */
[----:B------:R-:W-:-:S06]  /*1850*/  IMAD.MOV.U32 R15, RZ, RZ, 0x43300000 ;  /* 0x43300000ff0f7424 */ /* 0x000fcc00078e00ff */
[----:B------:R-:W-:Y:S02]  /*1860*/  DADD R16, R6, R18 ;  /* 0x0000000006107229 */ /* 0x000fe40000000012 */
[----:B------:R-:W-:Y:S01]  /*1870*/  DADD R14, R14, -UR4 ;  /* 0x800000040e0e7e29 */ /* 0x000fe20008000000 */
[----:B------:R-:W-:Y:S01]  /*1880*/  UMOV UR4, 0xfefa39ef ;  /* 0xfefa39ef00047882 */ /* 0x000fe20000000000 */
[----:B------:R-:W-:-:S04]  /*1890*/  UMOV UR5, 0x3fe62e42 ;  /* 0x3fe62e4200057882 */ /* 0x000fc80000000000 */
[--C-:B------:R-:W-:Y:S02]  /*18a0*/  DADD R20, R6, -R16.reuse ;  /* 0x0000000006147229 */ /* 0x100fe40000000810 */
[----:B------:R-:W-:-:S06]  /*18b0*/  DFMA R12, R14, UR4, R16 ;  /* 0x000000040e0c7c2b */ /* 0x000fcc0008000010 */
[----:B------:R-:W-:Y:S02]  /*18c0*/  DADD R20, R18, R20 ;  /* 0x0000000012147229 */ /* 0x000fe40000000014 */
[----:B------:R-:W-:-:S08]  /*18d0*/  DFMA R6, R14, -UR4, R12 ;  /* 0x800000040e067c2b */ /* 0x000fd0000800000c */
[----:B------:R-:W-:-:S08]  /*18e0*/  DADD R6, -R16, R6 ;  /* 0x0000000010067229 */ /* 0x000fd00000000106 */
[----:B------:R-:W-:-:S08]  /*18f0*/  DADD R6, R20, -R6 ;  /* 0x0000000014067229 */ /* 0x000fd00000000806 */
[----:B------:R-:W-:-:S08]  /*1900*/  DFMA R14, R14, UR6, R6 ;  /* 0x000000060e0e7c2b */ /* 0x000fd00008000006 */
[----:B------:R-:W-:-:S08]  /*1910*/  DADD R6, R12, R14 ;  /* 0x000000000c067229 */ /* 0x000fd0000000000e */
[----:B------:R-:W-:Y:S02]  /*1920*/  DADD R12, R12, -R6 ;  /* 0x000000000c0c7229 */ /* 0x000fe40000000806 */
[----:B------:R-:W-:-:S06]  /*1930*/  DMUL R20, R6, 2 ;  /* 0x4000000006147828 */ /* 0x000fcc0000000000 */
[----:B------:R-:W-:Y:S02]  /*1940*/  DADD R14, R14, R12 ;  /* 0x000000000e0e7229 */ /* 0x000fe4000000000c */
[----:B------:R-:W-:-:S08]  /*1950*/  DFMA R6, R6, 2, -R20 ;  /* 0x400000000606782b */ /* 0x000fd00000000814 */
[----:B------:R-:W-:Y:S01]  /*1960*/  DFMA R14, R14, 2, R6 ;  /* 0x400000000e0e782b */ /* 0x000fe20000000006 */
[----:B------:R-:W-:Y:S02]  /*1970*/  IMAD.MOV.U32 R6, RZ, RZ, 0x652b82fe ;  /* 0x652b82feff067424 */ /* 0x000fe400078e00ff */
[----:B------:R-:W-:-:S05]  /*1980*/  IMAD.MOV.U32 R7, RZ, RZ, 0x3ff71547 ;  /* 0x3ff71547ff077424 */ /* 0x000fca00078e00ff */
[----:B------:R-:W-:-:S08]  /*1990*/  DADD R12, R20, R14 ;  /* 0x00000000140c7229 */ /* 0x000fd0000000000e */
[----:B------:R-:W-:Y:S02]  /*19a0*/  DFMA R6, R12, R6, 6.75539944105574400000e+15 ;  /* 0x433800000c06742b */ /* 0x000fe40000000006 */
[----:B------:R-:W-:-:S06]  /*19b0*/  FSETP.GEU.AND P0, PT, |R13|, 4.1917929649353027344, PT ;  /* 0x4086232b0d00780b */ /* 0x000fcc0003f0e200 */
[----:B------:R-:W-:-:S08]  /*19c0*/  DADD R18, R6, -6.75539944105574400000e+15 ;  /* 0xc338000006127429 */ /* 0x000fd00000000000 */
[----:B------:R-:W-:Y:S01]  /*19d0*/  DFMA R16, R18, -UR4, R12 ;  /* 0x8000000412107c2b */ /* 0x000fe2000800000c */
[----:B------:R-:W-:Y:S01]  /*19e0*/  UMOV UR4, 0x3b39803f ;  /* 0x3b39803f00047882 */ /* 0x000fe20000000000 */
[----:B------:R-:W-:-:S06]  /*19f0*/  UMOV UR5, 0x3c7abc9e ;  /* 0x3c7abc9e00057882 */ /* 0x000fcc0000000000 */
[----:B------:R-:W-:Y:S01]  /*1a00*/  DFMA R16, R18, -UR4, R16 ;  /* 0x8000000412107c2b */ /* 0x000fe20008000010 */
[----:B------:R-:W-:Y:S01]  /*1a10*/  UMOV UR4, 0x69ce2bdf ;  /* 0x69ce2bdf00047882 */ /* 0x000fe20000000000 */
[----:B------:R-:W-:Y:S01]  /*1a20*/  IMAD.MOV.U32 R18, RZ, RZ, -0x35dec16 ;  /* 0xfca213eaff127424 */ /* 0x000fe200078e00ff */
[----:B------:R-:W-:Y:S01]  /*1a30*/  UMOV UR5, 0x3e5ade15 ;  /* 0x3e5ade1500057882 */ /* 0x000fe20000000000 */
[----:B------:R-:W-:-:S06]  /*1a40*/  IMAD.MOV.U32 R19, RZ, RZ, 0x3e928af3 ;  /* 0x3e928af3ff137424 */ /* 0x000fcc00078e00ff */
[----:B------:R-:W-:Y:S01]  /*1a50*/  DFMA R18, R16, UR4, R18 ;  /* 0x0000000410127c2b */ /* 0x000fe20008000012 */
[----:B------:R-:W-:Y:S01]  /*1a60*/  UMOV UR4, 0x62401315 ;  /* 0x6240131500047882 */ /* 0x000fe20000000000 */
[----:B------:R-:W-:-:S06]  /*1a70*/  UMOV UR5, 0x3ec71dee ;  /* 0x3ec71dee00057882 */ /* 0x000fcc0000000000 */
[----:B------:R-:W-:Y:S01]  /*1a80*/  DFMA R18, R16, R18, UR4 ;  /* 0x0000000410127e2b */ /* 0x000fe20008000012 */
        /* <DEDUP_REMOVED lines=20> */
[----:B------:R-:W-:-:S08]  /*1bd0*/  DFMA R18, R16, R18, UR4 ;  /* 0x0000000410127e2b */ /* 0x000fd00008000012 */
[----:B------:R-:W-:-:S08]  /*1be0*/  DFMA R18, R16, R18, 1 ;  /* 0x3ff000001012742b */ /* 0x000fd00000000012 */
[----:B------:R-:W-:Y:S02]  /*1bf0*/  DFMA R18, R16, R18, 1 ;  /* 0x3ff000001012742b */ /* 0x000fe40000000012 */
[----:B------:R-:W-:-:S08]  /*1c00*/  DADD R16, R20, -R12 ;  /* 0x0000000014107229 */ /* 0x000fd0000000080c */
[----:B------:R-:W-:Y:S01]  /*1c10*/  DADD R16, R14, R16 ;  /* 0x000000000e107229 */ /* 0x000fe20000000010 */
[----:B------:R-:W-:Y:S02]  /*1c20*/  IMAD R15, R6, 0x100000, R19 ;  /* 0x00100000060f7824 */ /* 0x000fe400078e0213 */
[----:B------:R-:W-:Y:S01]  /*1c30*/  IMAD.MOV.U32 R14, RZ, RZ, R18 ;  /* 0x000000ffff0e7224 */ /* 0x000fe200078e0012 */
[----:B------:R-:W-:Y:S07]  /*1c40*/  @!P0 BRA `(.L_x_19) ;  /* 0x0000000000308947 */ /* 0x000fee0003800000 */
[----:B------:R-:W-:Y:S01]  /*1c50*/  FSETP.GEU.AND P1, PT, |R13|, 4.2275390625, PT ;  /* 0x408748000d00780b */ /* 0x000fe20003f2e200 */
[C---:B------:R-:W-:Y:S02]  /*1c60*/  DADD R14, R12.reuse, +INF ;  /* 0x7ff000000c0e7429 */ /* 0x040fe40000000000 */
[----:B------:R-:W-:-:S08]  /*1c70*/  DSETP.GEU.AND P0, PT, R12, RZ, PT ;  /* 0x000000ff0c00722a */ /* 0x000fd00003f0e000 */
[----:B------:R-:W-:Y:S02]  /*1c80*/  FSEL R14, R14, RZ, P0 ;  /* 0x000000ff0e0e7208 */ /* 0x000fe40000000000 */
[----:B------:R-:W-:Y:S02]  /*1c90*/  @!P1 LEA.HI R7, R6, R6, RZ, 0x1 ;  /* 0x0000000606079211 */ /* 0x000fe400078f08ff */
[----:B------:R-:W-:Y:S02]  /*1ca0*/  FSEL R15, R15, RZ, P0 ;  /* 0x000000ff0f0f7208 */ /* 0x000fe40000000000 */
[----:B------:R-:W-:-:S05]  /*1cb0*/  @!P1 SHF.R.S32.HI R7, RZ, 0x1, R7 ;  /* 0x00000001ff079819 */ /* 0x000fca0000011407 */
[----:B------:R-:W-:Y:S02]  /*1cc0*/  @!P1 IMAD.IADD R6, R6, 0x1, -R7 ;  /* 0x0000000106069824 */ /* 0x000fe400078e0a07 */
[----:B------:R-:W-:-:S03]  /*1cd0*/  @!P1 IMAD R19, R7, 0x100000, R19 ;  /* 0x0010000007139824 */ /* 0x000fc600078e0213 */
[----:B------:R-:W-:Y:S01]  /*1ce0*/  @!P1 LEA R7, R6, 0x3ff00000, 0x14 ;  /* 0x3ff0000006079811 */ /* 0x000fe200078ea0ff */
[----:B------:R-:W-:-:S06]  /*1cf0*/  @!P1 IMAD.MOV.U32 R6, RZ, RZ, RZ ;  /* 0x000000ffff069224 */ /* 0x000fcc00078e00ff */
[----:B------:R-:W-:-:S11]  /*1d00*/  @!P1 DMUL R14, R18, R6 ;  /* 0x00000006120e9228 */ /* 0x000fd60000000000 */
.L_x_19:
[----:B------:R-:W-:Y:S01]  /*1d10*/  DFMA R16, R16, R14, R14 ;  /* 0x0000000e1010722b */ /* 0x000fe2000000000e */
[----:B------:R-:W-:Y:S01]  /*1d20*/  IMAD.MOV.U32 R29, RZ, RZ, 0x0 ;  /* 0x00000000ff1d7424 */ /* 0x000fe200078e00ff */
[----:B------:R-:W-:-:S08]  /*1d30*/  DSETP.NEU.AND P0, PT, |R14|, +INF , PT ;  /* 0x7ff000000e00742a */ /* 0x000fd00003f0d200 */
[----:B------:R-:W-:Y:S02]  /*1d40*/  FSEL R6, R14, R16, !P0 ;  /* 0x000000100e067208 */ /* 0x000fe40004000000 */
[----:B------:R-:W-:Y:S01]  /*1d50*/  FSEL R7, R15, R17, !P0 ;  /* 0x000000110f077208 */ /* 0x000fe20004000000 */
[----:B------:R-:W-:Y:S06]  /*1d60*/  RET.REL.NODEC R28 `(_Z26get_GNLSE_nonlinearity_airP7double2S0_PKS_dddS2_dS2_ddS2_dS2_jPKd) ;  /* 0xffffffe01ca47950 */ /* 0x000fec0003c3ffff */
.L_x_20:
[----:B------:R-:W-:-:S00]  /*1d70*/  BRA `(.L_x_20) ;  /* 0xfffffffc00fc7947 */ /* 0x000fc0000383ffff */
[----:B------:R-:W-:-:S00]  /*1d80*/  NOP ;  /* 0x0000000000007918 */ /* 0x000fc00000000000 */
[----:B------:R-:W-:-:S00]  /*1d90*/  NOP ;  /* 0x0000000000007918 */ /* 0x000fc00000000000 */
[----:B------:R-:W-:-:S00]  /*1da0*/  NOP ;  /* 0x0000000000007918 */ /* 0x000fc00000000000 */
[----:B------:R-:W-:-:S00]  /*1db0*/  NOP ;  /* 0x0000000000007918 */ /* 0x000fc00000000000 */
[----:B------:R-:W-:-:S00]  /*1dc0*/  NOP ;  /* 0x0000000000007918 */ /* 0x000fc00000000000 */
[----:B------:R-:W-:-:S00]  /*1dd0*/  NOP ;  /* 0x0000000000007918 */ /* 0x000fc00000000000 */
[----:B------:R-:W-:-:S00]  /*1de0*/  NOP ;  /* 0x0000000000007918 */ /* 0x000fc00000000000 */
[----:B------:R-:W-:-:S00]  /*1df0*/  NOP ;  /* 0x0000000000007918 */ /* 0x000fc00000000000 */
.L_x_37:


//--------------------- .nv.shared._Z26get_GNLSE_nonlinearity_airP7double2S0_PKS_dddS2_dS2_ddS2_dS2_jPKd --------------------------
	.section	.nv.shared._Z26get_GNLSE_nonlinearity_airP7double2S0_PKS_dddS2_dS2_ddS2_dS2_jPKd,"aw",@nobits
	.sectionflags	@""
	.align	16
.nv.shared._Z26get_GNLSE_nonlinearity_airP7double2S0_PKS_dddS2_dS2_ddS2_dS2_jPKd:
	.zero		16528


//--------------------- .nv.shared.reserved.0     --------------------------
	.section	.nv.shared.reserved.0,"aw",@nobits
	.weak		__nv_reservedSMEM_offset_0_alias
	.size		__nv_reservedSMEM_offset_0_alias, 0, 64
	.other		__nv_reservedSMEM_offset_0_alias,@"STO_CUDA_RESERVED_SHARED STV_DEFAULT"
__nv_reservedSMEM_offset_0_alias:
	.zero		0
	.zero		64


//--------------------- .nv.constant0._Z26get_GNLSE_nonlinearity_airP7double2S0_PKS_dddS2_dS2_ddS2_dS2_jPKd --------------------------
	.section	.nv.constant0._Z26get_GNLSE_nonlinearity_airP7double2S0_PKS_dddS2_dS2_ddS2_dS2_jPKd,"a",@progbits
	.sectionflags	@""
	.align	4
.nv.constant0._Z26get_GNLSE_nonlinearity_airP7double2S0_PKS_dddS2_dS2_ddS2_dS2_jPKd:
	.zero		1024


//--------------------- SYMBOLS --------------------------

	.type		.nv.reservedSmem.offset0,@object
	.size		.nv.reservedSmem.offset0,0x4
	.type		.nv.reservedSmem.cap,@object
	.size		.nv.reservedSmem.cap,0x4
